//
// Generated by NVIDIA NVVM Compiler
//
// Compiler Build ID: CL-36424714
// Cuda compilation tools, release 13.0, V13.0.88
// Based on NVVM 20.0.0
//

.version 9.0
.target sm_100
.address_size 64

	// .globl	_Z11lsci_kernelPtPfS0_S0_

.visible .entry _Z11lsci_kernelPtPfS0_S0_(
	.param .u64 .ptr .align 1 _Z11lsci_kernelPtPfS0_S0__param_0,
	.param .u64 .ptr .align 1 _Z11lsci_kernelPtPfS0_S0__param_1,
	.param .u64 .ptr .align 1 _Z11lsci_kernelPtPfS0_S0__param_2,
	.param .u64 .ptr .align 1 _Z11lsci_kernelPtPfS0_S0__param_3
)
{
	.reg .pred 	%p<13>;
	.reg .b16 	%rs<2>;
	.reg .b32 	%r<30>;
	.reg .b32 	%f<105>;
	.reg .b64 	%rd<40>;

	ld.param.u64 	%rd3, [_Z11lsci_kernelPtPfS0_S0__param_0];
	ld.param.u64 	%rd5, [_Z11lsci_kernelPtPfS0_S0__param_1];
	cvta.to.global.u64 	%rd1, %rd5;
	mov.u32 	%r4, %ctaid.x;
	mov.u32 	%r5, %ntid.x;
	mov.u32 	%r6, %tid.x;
	mad.lo.s32 	%r1, %r4, %r5, %r6;
	mov.u32 	%r7, %ctaid.y;
	mov.u32 	%r8, %ntid.y;
	mov.u32 	%r9, %tid.y;
	mad.lo.s32 	%r10, %r7, %r8, %r9;
	setp.gt.s32 	%p1, %r1, 1203;
	setp.gt.u32 	%p2, %r10, 1923;
	mad.lo.s32 	%r3, %r1, 1924, %r10;
	mul.wide.u32 	%rd6, %r3, 4;
	add.s64 	%rd2, %rd1, %rd6;
	or.pred  	%p3, %p1, %p2;
	@%p3 bra 	$L__BB0_5;
	setp.lt.s32 	%p4, %r1, 2;
	setp.lt.u32 	%p5, %r10, 2;
	or.pred  	%p6, %p4, %p5;
	@%p6 bra 	$L__BB0_4;
	setp.gt.u32 	%p7, %r1, 1201;
	setp.gt.u32 	%p8, %r10, 1921;
	or.pred  	%p9, %p7, %p8;
	@%p9 bra 	$L__BB0_4;
	mad.lo.s32 	%r12, %r1, 1920, %r10;
	add.s32 	%r13, %r12, -3842;
	cvta.to.global.u64 	%rd9, %rd3;
	mul.wide.u32 	%rd10, %r13, 2;
	add.s64 	%rd11, %rd9, %rd10;
	ld.global.u16 	%rs1, [%rd11];
	cvt.rn.f32.u16 	%f1, %rs1;
	st.global.f32 	[%rd2], %f1;
	bra.uni 	$L__BB0_5;
$L__BB0_4:
	mul.wide.s32 	%rd7, %r3, 4;
	add.s64 	%rd8, %rd1, %rd7;
	mov.b32 	%r11, 1132396544;
	st.global.u32 	[%rd8], %r11;
$L__BB0_5:
	add.s32 	%r14, %r1, -2;
	setp.gt.u32 	%p10, %r14, 1199;
	add.s32 	%r15, %r10, -2;
	setp.gt.u32 	%p11, %r15, 1919;
	or.pred  	%p12, %p10, %p11;
	@%p12 bra 	$L__BB0_7;
	ld.param.u64 	%rd39, [_Z11lsci_kernelPtPfS0_S0__param_2];
	add.s32 	%r16, %r3, -3850;
	mul.wide.u32 	%rd12, %r16, 4;
	add.s64 	%rd13, %rd1, %rd12;
	ld.global.f32 	%f2, [%rd13];
	add.s32 	%r17, %r3, -3849;
	mul.wide.u32 	%rd14, %r17, 4;
	add.s64 	%rd15, %rd1, %rd14;
	ld.global.f32 	%f3, [%rd15];
	add.f32 	%f4, %f2, %f3;
	add.s32 	%r18, %r3, -3848;
	mul.wide.u32 	%rd16, %r18, 4;
	add.s64 	%rd17, %rd1, %rd16;
	ld.global.f32 	%f5, [%rd17];
	add.f32 	%f6, %f4, %f5;
	add.s32 	%r19, %r3, -3847;
	mul.wide.u32 	%rd18, %r19, 4;
	add.s64 	%rd19, %rd1, %rd18;
	ld.global.f32 	%f7, [%rd19];
	add.f32 	%f8, %f6, %f7;
	add.s32 	%r20, %r3, -3846;
	mul.wide.u32 	%rd20, %r20, 4;
	add.s64 	%rd21, %rd1, %rd20;
	ld.global.f32 	%f9, [%rd21];
	add.f32 	%f10, %f8, %f9;
	add.s32 	%r21, %r3, -1926;
	mul.wide.u32 	%rd22, %r21, 4;
	add.s64 	%rd23, %rd1, %rd22;
	ld.global.f32 	%f11, [%rd23];
	add.f32 	%f12, %f10, %f11;
	add.s32 	%r22, %r3, -1925;
	mul.wide.u32 	%rd24, %r22, 4;
	add.s64 	%rd25, %rd1, %rd24;
	ld.global.f32 	%f13, [%rd25];
	add.f32 	%f14, %f12, %f13;
	add.s32 	%r23, %r3, -1924;
	mul.wide.u32 	%rd26, %r23, 4;
	add.s64 	%rd27, %rd1, %rd26;
	ld.global.f32 	%f15, [%rd27];
	add.f32 	%f16, %f14, %f15;
	add.s32 	%r24, %r3, -1923;
	mul.wide.u32 	%rd28, %r24, 4;
	add.s64 	%rd29, %rd1, %rd28;
	ld.global.f32 	%f17, [%rd29];
	add.f32 	%f18, %f16, %f17;
	add.s32 	%r25, %r3, -1922;
	mul.wide.u32 	%rd30, %r25, 4;
	add.s64 	%rd31, %rd1, %rd30;
	ld.global.f32 	%f19, [%rd31];
	add.f32 	%f20, %f18, %f19;
	add.s32 	%r26, %r3, -2;
	mul.wide.u32 	%rd32, %r26, 4;
	add.s64 	%rd33, %rd1, %rd32;
	ld.global.f32 	%f21, [%rd33];
	add.f32 	%f22, %f20, %f21;
	add.s32 	%r27, %r3, -1;
	mul.wide.u32 	%rd34, %r27, 4;
	add.s64 	%rd35, %rd1, %rd34;
	ld.global.f32 	%f23, [%rd35];
	add.f32 	%f24, %f22, %f23;
	ld.global.f32 	%f25, [%rd2];
	add.f32 	%f26, %f24, %f25;
	ld.global.f32 	%f27, [%rd2+4];
	add.f32 	%f28, %f26, %f27;
	ld.global.f32 	%f29, [%rd2+8];
	add.f32 	%f30, %f28, %f29;
	ld.global.f32 	%f31, [%rd2+7688];
	add.f32 	%f32, %f30, %f31;
	ld.global.f32 	%f33, [%rd2+7692];
	add.f32 	%f34, %f32, %f33;
	ld.global.f32 	%f35, [%rd2+7696];
	add.f32 	%f36, %f34, %f35;
	ld.global.f32 	%f37, [%rd2+7700];
	add.f32 	%f38, %f36, %f37;
	ld.global.f32 	%f39, [%rd2+7704];
	add.f32 	%f40, %f38, %f39;
	ld.global.f32 	%f41, [%rd2+15384];
	add.f32 	%f42, %f40, %f41;
	ld.global.f32 	%f43, [%rd2+15388];
	add.f32 	%f44, %f42, %f43;
	ld.global.f32 	%f45, [%rd2+15392];
	add.f32 	%f46, %f44, %f45;
	ld.global.f32 	%f47, [%rd2+15396];
	add.f32 	%f48, %f46, %f47;
	ld.global.f32 	%f49, [%rd2+15400];
	add.f32 	%f50, %f48, %f49;
	div.rn.f32 	%f51, %f50, 0f41C80000;
	sub.f32 	%f52, %f2, %f51;
	sub.f32 	%f53, %f3, %f51;
	mul.f32 	%f54, %f53, %f53;
	fma.rn.f32 	%f55, %f52, %f52, %f54;
	sub.f32 	%f56, %f5, %f51;
	fma.rn.f32 	%f57, %f56, %f56, %f55;
	sub.f32 	%f58, %f7, %f51;
	fma.rn.f32 	%f59, %f58, %f58, %f57;
	sub.f32 	%f60, %f9, %f51;
	fma.rn.f32 	%f61, %f60, %f60, %f59;
	sub.f32 	%f62, %f11, %f51;
	fma.rn.f32 	%f63, %f62, %f62, %f61;
	sub.f32 	%f64, %f13, %f51;
	fma.rn.f32 	%f65, %f64, %f64, %f63;
	sub.f32 	%f66, %f15, %f51;
	fma.rn.f32 	%f67, %f66, %f66, %f65;
	sub.f32 	%f68, %f17, %f51;
	fma.rn.f32 	%f69, %f68, %f68, %f67;
	sub.f32 	%f70, %f19, %f51;
	fma.rn.f32 	%f71, %f70, %f70, %f69;
	sub.f32 	%f72, %f21, %f51;
	fma.rn.f32 	%f73, %f72, %f72, %f71;
	sub.f32 	%f74, %f23, %f51;
	fma.rn.f32 	%f75, %f74, %f74, %f73;
	sub.f32 	%f76, %f25, %f51;
	fma.rn.f32 	%f77, %f76, %f76, %f75;
	sub.f32 	%f78, %f27, %f51;
	fma.rn.f32 	%f79, %f78, %f78, %f77;
	sub.f32 	%f80, %f29, %f51;
	fma.rn.f32 	%f81, %f80, %f80, %f79;
	sub.f32 	%f82, %f31, %f51;
	fma.rn.f32 	%f83, %f82, %f82, %f81;
	sub.f32 	%f84, %f33, %f51;
	fma.rn.f32 	%f85, %f84, %f84, %f83;
	sub.f32 	%f86, %f35, %f51;
	fma.rn.f32 	%f87, %f86, %f86, %f85;
	sub.f32 	%f88, %f37, %f51;
	fma.rn.f32 	%f89, %f88, %f88, %f87;
	sub.f32 	%f90, %f39, %f51;
	fma.rn.f32 	%f91, %f90, %f90, %f89;
	sub.f32 	%f92, %f41, %f51;
	fma.rn.f32 	%f93, %f92, %f92, %f91;
	sub.f32 	%f94, %f43, %f51;
	fma.rn.f32 	%f95, %f94, %f94, %f93;
	sub.f32 	%f96, %f45, %f51;
	fma.rn.f32 	%f97, %f96, %f96, %f95;
	sub.f32 	%f98, %f47, %f51;
	fma.rn.f32 	%f99, %f98, %f98, %f97;
	sub.f32 	%f100, %f49, %f51;
	fma.rn.f32 	%f101, %f100, %f100, %f99;
	div.rn.f32 	%f102, %f101, 0f41C80000;
	sqrt.rn.f32 	%f103, %f102;
	div.rn.f32 	%f104, %f103, %f51;
	mad.lo.s32 	%r28, %r1, 1920, %r10;
	add.s32 	%r29, %r28, -3842;
	cvta.to.global.u64 	%rd36, %rd39;
	mul.wide.u32 	%rd37, %r29, 4;
	add.s64 	%rd38, %rd36, %rd37;
	st.global.f32 	[%rd38], %f104;
$L__BB0_7:
	ret;

}
	// .globl	_Z16normalize_invertPff
.visible .entry _Z16normalize_invertPff(
	.param .u64 .ptr .align 1 _Z16normalize_invertPff_param_0,
	.param .f32 _Z16normalize_invertPff_param_1
)
{
	.reg .pred 	%p<4>;
	.reg .b32 	%r<11>;
	.reg .b32 	%f<6>;
	.reg .b64 	%rd<5>;

	ld.param.u64 	%rd1, [_Z16normalize_invertPff_param_0];
	ld.param.f32 	%f1, [_Z16normalize_invertPff_param_1];
	mov.u32 	%r3, %ctaid.x;
	mov.u32 	%r4, %ntid.x;
	mov.u32 	%r5, %tid.x;
	mad.lo.s32 	%r1, %r3, %r4, %r5;
	mov.u32 	%r6, %ctaid.y;
	mov.u32 	%r7, %ntid.y;
	mov.u32 	%r8, %tid.y;
	mad.lo.s32 	%r9, %r6, %r7, %r8;
	setp.gt.s32 	%p1, %r1, 1199;
	setp.gt.u32 	%p2, %r9, 1919;
	or.pred  	%p3, %p1, %p2;
	@%p3 bra 	$L__BB1_2;
	cvta.to.global.u64 	%rd2, %rd1;
	mad.lo.s32 	%r10, %r1, 1920, %r9;
	mul.wide.s32 	%rd3, %r10, 4;
	add.s64 	%rd4, %rd2, %rd3;
	ld.global.f32 	%f2, [%rd4];
	div.rn.f32 	%f3, %f2, %f1;
	mov.f32 	%f4, 0f3F800000;
	sub.f32 	%f5, %f4, %f3;
	st.global.f32 	[%rd4], %f5;
$L__BB1_2:
	ret;

}
	// .globl	_Z23grayscale_to_rgb_kernelPfPhP3rgb
.visible .entry _Z23grayscale_to_rgb_kernelPfPhP3rgb(
	.param .u64 .ptr .align 1 _Z23grayscale_to_rgb_kernelPfPhP3rgb_param_0,
	.param .u64 .ptr .align 1 _Z23grayscale_to_rgb_kernelPfPhP3rgb_param_1,
	.param .u64 .ptr .align 1 _Z23grayscale_to_rgb_kernelPfPhP3rgb_param_2
)
{
	.reg .pred 	%p<6>;
	.reg .b16 	%rs<4>;
	.reg .b32 	%r<13>;
	.reg .b32 	%f<9>;
	.reg .b64 	%rd<13>;

	ld.param.u64 	%rd1, [_Z23grayscale_to_rgb_kernelPfPhP3rgb_param_0];
	ld.param.u64 	%rd2, [_Z23grayscale_to_rgb_kernelPfPhP3rgb_param_1];
	ld.param.u64 	%rd3, [_Z23grayscale_to_rgb_kernelPfPhP3rgb_param_2];
	mov.u32 	%r4, %ctaid.x;
	mov.u32 	%r5, %ntid.x;
	mov.u32 	%r6, %tid.x;
	mad.lo.s32 	%r1, %r4, %r5, %r6;
	mov.u32 	%r7, %ctaid.y;
	mov.u32 	%r8, %ntid.y;
	mov.u32 	%r9, %tid.y;
	mad.lo.s32 	%r10, %r7, %r8, %r9;
	setp.gt.s32 	%p1, %r1, 1199;
	setp.gt.u32 	%p2, %r10, 1919;
	or.pred  	%p3, %p1, %p2;
	@%p3 bra 	$L__BB2_5;
	cvta.to.global.u64 	%rd4, %rd1;
	mad.lo.s32 	%r3, %r1, 1920, %r10;
	mul.wide.s32 	%rd5, %r3, 4;
	add.s64 	%rd6, %rd4, %rd5;
	ld.global.f32 	%f1, [%rd6];
	setp.leu.f32 	%p4, %f1, 0f3F5C28F6;
	mov.f32 	%f8, 0f00000000;
	@%p4 bra 	$L__BB2_4;
	setp.geu.f32 	%p5, %f1, 0f3F6E147B;
	mov.f32 	%f8, 0f437F0000;
	@%p5 bra 	$L__BB2_4;
	add.f32 	%f6, %f1, 0fBF5C28F6;
	mul.f32 	%f7, %f6, 0f4164924B;
	mul.f32 	%f8, %f7, 0f437F0000;
$L__BB2_4:
	cvt.rzi.s32.f32 	%r11, %f8;
	mul.lo.s32 	%r12, %r11, 3;
	cvt.s64.s32 	%rd7, %r12;
	cvta.to.global.u64 	%rd8, %rd2;
	add.s64 	%rd9, %rd8, %rd7;
	ld.global.u8 	%rs1, [%rd9+2];
	cvta.to.global.u64 	%rd10, %rd3;
	mul.wide.s32 	%rd11, %r3, 3;
	add.s64 	%rd12, %rd10, %rd11;
	st.global.u8 	[%rd12+2], %rs1;
	ld.global.u8 	%rs2, [%rd9+1];
	st.global.u8 	[%rd12+1], %rs2;
	ld.global.u8 	%rs3, [%rd9];
	st.global.u8 	[%rd12], %rs3;
$L__BB2_5:
	ret;

}


// ===== COMPILED SASS (sm_100) =====

	.target	sm_100

	.elftype	@"ET_EXEC"


//--------------------- .note.nv.tkinfo           --------------------------
	.section	.note.nv.tkinfo,"",@"SHT_NOTE"
	.sectionflags	@"SHF_NOTE_NV_TKINFO"
	.tkinfo
        /*0018*/ 	.word	0x00000002
        /*0030*/ 	.string	""
        /*0030*/ 	.string	"ptxas"
        /*0030*/ 	.string	"Cuda compilation tools, release 13.0, V13.0.88"
        /*0030*/ 	.string	"Build cuda_13.0.r13.0/compiler.36424714_0"
        /*0030*/ 	.string	"-arch sm_100 -m 64 "



//--------------------- .note.nv.cuinfo           --------------------------
	.section	.note.nv.cuinfo,"",@"SHT_NOTE"
	.sectionflags	@"SHF_NOTE_NV_CUINFO"
        /*0018*/ 	.short	0x0002
        /*001a*/ 	.short	0x0064
        /*001c*/ 	.short	0x0082
	.zero		2


//--------------------- .nv.info                  --------------------------
	.section	.nv.info,"",@"SHT_CUDA_INFO"
	.align	4


	//----- nvinfo : EIATTR_REGCOUNT
	.align		4
        /*0000*/ 	.byte	0x04, 0x2f
        /*0002*/ 	.short	(.L_1 - .L_0)
	.align		4
.L_0:
        /*0004*/ 	.word	index@(_Z11lsci_kernelPtPfS0_S0_)
        /*0008*/ 	.word	0x00000028


	//----- nvinfo : EIATTR_FRAME_SIZE
	.align		4
.L_1:
        /*000c*/ 	.byte	0x04, 0x11
        /*000e*/ 	.short	(.L_3 - .L_2)
	.align		4
.L_2:
        /*0010*/ 	.word	index@($__internal_2_$__cuda_sm3x_div_rn_noftz_f32_slowpath)
        /*0014*/ 	.word	0x00000000


	//----- nvinfo : EIATTR_FRAME_SIZE
	.align		4
.L_3:
        /*0018*/ 	.byte	0x04, 0x11
        /*001a*/ 	.short	(.L_5 - .L_4)
	.align		4
.L_4:
        /*001c*/ 	.word	index@($__internal_1_$__cuda_sm20_sqrt_rn_f32_slowpath)
        /*0020*/ 	.word	0x00000000


	//----- nvinfo : EIATTR_FRAME_SIZE
	.align		4
.L_5:
        /*0024*/ 	.byte	0x04, 0x11
        /*0026*/ 	.short	(.L_7 - .L_6)
	.align		4
.L_6:
        /*0028*/ 	.word	index@(_Z11lsci_kernelPtPfS0_S0_)
        /*002c*/ 	.word	0x00000000


	//----- nvinfo : EIATTR_REGCOUNT
	.align		4
.L_7:
        /*0030*/ 	.byte	0x04, 0x2f
        /*0032*/ 	.short	(.L_9 - .L_8)
	.align		4
.L_8:
        /*0034*/ 	.word	index@(_Z16normalize_invertPff)
        /*0038*/ 	.word	0x00000010


	//----- nvinfo : EIATTR_FRAME_SIZE
	.align		4
.L_9:
        /*003c*/ 	.byte	0x04, 0x11
        /*003e*/ 	.short	(.L_11 - .L_10)
	.align		4
.L_10:
        /*0040*/ 	.word	index@($__internal_0_$__cuda_sm3x_div_rn_noftz_f32_slowpath)
        /*0044*/ 	.word	0x00000000


	//----- nvinfo : EIATTR_FRAME_SIZE
	.align		4
.L_11:
        /*0048*/ 	.byte	0x04, 0x11
        /*004a*/ 	.short	(.L_13 - .L_12)
	.align		4
.L_12:
        /*004c*/ 	.word	index@(_Z16normalize_invertPff)
        /*0050*/ 	.word	0x00000000


	//----- nvinfo : EIATTR_REGCOUNT
	.align		4
.L_13:
        /*0054*/ 	.byte	0x04, 0x2f
        /*0056*/ 	.short	(.L_15 - .L_14)
	.align		4
.L_14:
        /*0058*/ 	.word	index@(_Z23grayscale_to_rgb_kernelPfPhP3rgb)
        /*005c*/ 	.word	0x0000000e


	//----- nvinfo : EIATTR_FRAME_SIZE
	.align		4
.L_15:
        /*0060*/ 	.byte	0x04, 0x11
        /*0062*/ 	.short	(.L_17 - .L_16)
	.align		4
.L_16:
        /*0064*/ 	.word	index@(_Z23grayscale_to_rgb_kernelPfPhP3rgb)
        /*0068*/ 	.word	0x00000000


	//----- nvinfo : EIATTR_MIN_STACK_SIZE
	.align		4
.L_17:
        /*006c*/ 	.byte	0x04, 0x12
        /*006e*/ 	.short	(.L_19 - .L_18)
	.align		4
.L_18:
        /*0070*/ 	.word	index@(_Z23grayscale_to_rgb_kernelPfPhP3rgb)
        /*0074*/ 	.word	0x00000000


	//----- nvinfo : EIATTR_MIN_STACK_SIZE
	.align		4
.L_19:
        /*0078*/ 	.byte	0x04, 0x12
        /*007a*/ 	.short	(.L_21 - .L_20)
	.align		4
.L_20:
        /*007c*/ 	.word	index@(_Z16normalize_invertPff)
        /*0080*/ 	.word	0x00000000


	//----- nvinfo : EIATTR_MIN_STACK_SIZE
	.align		4
.L_21:
        /*0084*/ 	.byte	0x04, 0x12
        /*0086*/ 	.short	(.L_23 - .L_22)
	.align		4
.L_22:
        /*0088*/ 	.word	index@(_Z11lsci_kernelPtPfS0_S0_)
        /*008c*/ 	.word	0x00000000
.L_23:


//--------------------- .nv.compat                --------------------------
	.section	.nv.compat,"",@"SHT_CUDA_COMPAT_INFO"
	.align	4
        /*0000*/ 	.byte	0x02, 0x09, 0x00, 0x00, 0x02, 0x02, 0x01, 0x00, 0x02, 0x05, 0x05, 0x00, 0x03, 0x07, 0x01, 0x01
        /*0010*/ 	.byte	0x02, 0x03, 0x00, 0x00, 0x02, 0x06, 0x01, 0x00, 0x04, 0x0b, 0x08, 0x00, 0x01, 0x00, 0x00, 0x00
        /*0020*/ 	.byte	0x00, 0x00, 0x00, 0x00


//--------------------- .nv.info._Z23grayscale_to_rgb_kernelPfPhP3rgb --------------------------
	.section	.nv.info._Z23grayscale_to_rgb_kernelPfPhP3rgb,"",@"SHT_CUDA_INFO"
	.sectionflags	@""
	.align	4


	//----- nvinfo : EIATTR_CUDA_API_VERSION
	.align		4
        /*0000*/ 	.byte	0x04, 0x37
        /*0002*/ 	.short	(.L_25 - .L_24)
.L_24:
        /*0004*/ 	.word	0x00000082


	//----- nvinfo : EIATTR_KPARAM_INFO
	.align		4
.L_25:
        /*0008*/ 	.byte	0x04, 0x17
        /*000a*/ 	.short	(.L_27 - .L_26)
.L_26:
        /*000c*/ 	.word	0x00000000
        /*0010*/ 	.short	0x0002
        /*0012*/ 	.short	0x0010
        /*0014*/ 	.byte	0x00, 0xf5, 0x21, 0x00


	//----- nvinfo : EIATTR_KPARAM_INFO
	.align		4
.L_27:
        /*0018*/ 	.byte	0x04, 0x17
        /*001a*/ 	.short	(.L_29 - .L_28)
.L_28:
        /*001c*/ 	.word	0x00000000
        /*0020*/ 	.short	0x0001
        /*0022*/ 	.short	0x0008
        /*0024*/ 	.byte	0x00, 0xf5, 0x21, 0x00


	//----- nvinfo : EIATTR_KPARAM_INFO
	.align		4
.L_29:
        /*0028*/ 	.byte	0x04, 0x17
        /*002a*/ 	.short	(.L_31 - .L_30)
.L_30:
        /*002c*/ 	.word	0x00000000
        /*0030*/ 	.short	0x0000
        /*0032*/ 	.short	0x0000
        /*0034*/ 	.byte	0x00, 0xf5, 0x21, 0x00


	//----- nvinfo : EIATTR_SPARSE_MMA_MASK
	.align		4
.L_31:
        /*0038*/ 	.byte	0x03, 0x50
        /*003a*/ 	.short	0x0000


	//----- nvinfo : EIATTR_MAXREG_COUNT
	.align		4
        /*003c*/ 	.byte	0x03, 0x1b
        /*003e*/ 	.short	0x00ff


	//----- nvinfo : EIATTR_MERCURY_ISA_VERSION
	.align		4
        /*0040*/ 	.byte	0x03, 0x5f
        /*0042*/ 	.short	0x0101


	//----- nvinfo : EIATTR_VRC_CTA_INIT_COUNT
	.align		4
        /*0044*/ 	.byte	0x02, 0x4a
	.zero		1
	.zero		1


	//----- nvinfo : EIATTR_EXIT_INSTR_OFFSETS
	.align		4
        /*0048*/ 	.byte	0x04, 0x1c
        /*004a*/ 	.short	(.L_33 - .L_32)


	//   ....[0]....
.L_32:
        /*004c*/ 	.word	0x000000b0


	//   ....[1]....
        /*0050*/ 	.word	0x00000280


	//----- nvinfo : EIATTR_CRS_STACK_SIZE
	.align		4
.L_33:
        /*0054*/ 	.byte	0x04, 0x1e
        /*0056*/ 	.short	(.L_35 - .L_34)
.L_34:
        /*0058*/ 	.word	0x00000000


	//----- nvinfo : EIATTR_CBANK_PARAM_SIZE
	.align		4
.L_35:
        /*005c*/ 	.byte	0x03, 0x19
        /*005e*/ 	.short	0x0018


	//----- nvinfo : EIATTR_PARAM_CBANK
	.align		4
        /*0060*/ 	.byte	0x04, 0x0a
        /*0062*/ 	.short	(.L_37 - .L_36)
	.align		4
.L_36:
        /*0064*/ 	.word	index@(.nv.constant0._Z23grayscale_to_rgb_kernelPfPhP3rgb)
        /*0068*/ 	.short	0x0380
        /*006a*/ 	.short	0x0018


	//----- nvinfo : EIATTR_SW_WAR
	.align		4
.L_37:
        /*006c*/ 	.byte	0x04, 0x36
        /*006e*/ 	.short	(.L_39 - .L_38)
.L_38:
        /*0070*/ 	.word	0x00000008
.L_39:


//--------------------- .nv.info._Z16normalize_invertPff --------------------------
	.section	.nv.info._Z16normalize_invertPff,"",@"SHT_CUDA_INFO"
	.sectionflags	@""
	.align	4


	//----- nvinfo : EIATTR_CUDA_API_VERSION
	.align		4
        /*0000*/ 	.byte	0x04, 0x37
        /*0002*/ 	.short	(.L_41 - .L_40)
.L_40:
        /*0004*/ 	.word	0x00000082


	//----- nvinfo : EIATTR_KPARAM_INFO
	.align		4
.L_41:
        /*0008*/ 	.byte	0x04, 0x17
        /*000a*/ 	.short	(.L_43 - .L_42)
.L_42:
        /*000c*/ 	.word	0x00000000
        /*0010*/ 	.short	0x0001
        /*0012*/ 	.short	0x0008
        /*0014*/ 	.byte	0x00, 0xf0, 0x11, 0x00


	//----- nvinfo : EIATTR_KPARAM_INFO
	.align		4
.L_43:
        /*0018*/ 	.byte	0x04, 0x17
        /*001a*/ 	.short	(.L_45 - .L_44)
.L_44:
        /*001c*/ 	.word	0x00000000
        /*0020*/ 	.short	0x0000
        /*0022*/ 	.short	0x0000
        /*0024*/ 	.byte	0x00, 0xf5, 0x21, 0x00


	//----- nvinfo : EIATTR_SPARSE_MMA_MASK
	.align		4
.L_45:
        /*0028*/ 	.byte	0x03, 0x50
        /*002a*/ 	.short	0x0000


	//----- nvinfo : EIATTR_MAXREG_COUNT
	.align		4
        /*002c*/ 	.byte	0x03, 0x1b
        /*002e*/ 	.short	0x00ff


	//----- nvinfo : EIATTR_MERCURY_ISA_VERSION
	.align		4
        /*0030*/ 	.byte	0x03, 0x5f
        /*0032*/ 	.short	0x0101


	//----- nvinfo : EIATTR_VRC_CTA_INIT_COUNT
	.align		4
        /*0034*/ 	.byte	0x02, 0x4a
	.zero		1
	.zero		1


	//----- nvinfo : EIATTR_EXIT_INSTR_OFFSETS
	.align		4
        /*0038*/ 	.byte	0x04, 0x1c
        /*003a*/ 	.short	(.L_47 - .L_46)


	//   ....[0]....
.L_46:
        /*003c*/ 	.word	0x000000b0


	//   ....[1]....
        /*0040*/ 	.word	0x00000210


	//----- nvinfo : EIATTR_CRS_STACK_SIZE
	.align		4
.L_47:
        /*0044*/ 	.byte	0x04, 0x1e
        /*0046*/ 	.short	(.L_49 - .L_48)
.L_48:
        /*0048*/ 	.word	0x00000000


	//----- nvinfo : EIATTR_CBANK_PARAM_SIZE
	.align		4
.L_49:
        /*004c*/ 	.byte	0x03, 0x19
        /*004e*/ 	.short	0x000c


	//----- nvinfo : EIATTR_PARAM_CBANK
	.align		4
        /*0050*/ 	.byte	0x04, 0x0a
        /*0052*/ 	.short	(.L_51 - .L_50)
	.align		4
.L_50:
        /*0054*/ 	.word	index@(.nv.constant0._Z16normalize_invertPff)
        /*0058*/ 	.short	0x0380
        /*005a*/ 	.short	0x000c


	//----- nvinfo : EIATTR_SW_WAR
	.align		4
.L_51:
        /*005c*/ 	.byte	0x04, 0x36
        /*005e*/ 	.short	(.L_53 - .L_52)
.L_52:
        /*0060*/ 	.word	0x00000008
.L_53:


//--------------------- .nv.info._Z11lsci_kernelPtPfS0_S0_ --------------------------
	.section	.nv.info._Z11lsci_kernelPtPfS0_S0_,"",@"SHT_CUDA_INFO"
	.sectionflags	@""
	.align	4


	//----- nvinfo : EIATTR_CUDA_API_VERSION
	.align		4
        /*0000*/ 	.byte	0x04, 0x37
        /*0002*/ 	.short	(.L_55 - .L_54)
.L_54:
        /*0004*/ 	.word	0x00000082


	//----- nvinfo : EIATTR_KPARAM_INFO
	.align		4
.L_55:
        /*0008*/ 	.byte	0x04, 0x17
        /*000a*/ 	.short	(.L_57 - .L_56)
.L_56:
        /*000c*/ 	.word	0x00000000
        /*0010*/ 	.short	0x0003
        /*0012*/ 	.short	0x0018
        /*0014*/ 	.byte	0x00, 0xf5, 0x21, 0x00


	//----- nvinfo : EIATTR_KPARAM_INFO
	.align		4
.L_57:
        /*0018*/ 	.byte	0x04, 0x17
        /*001a*/ 	.short	(.L_59 - .L_58)
.L_58:
        /*001c*/ 	.word	0x00000000
        /*0020*/ 	.short	0x0002
        /*0022*/ 	.short	0x0010
        /*0024*/ 	.byte	0x00, 0xf5, 0x21, 0x00


	//----- nvinfo : EIATTR_KPARAM_INFO
	.align		4
.L_59:
        /*0028*/ 	.byte	0x04, 0x17
        /*002a*/ 	.short	(.L_61 - .L_60)
.L_60:
        /*002c*/ 	.word	0x00000000
        /*0030*/ 	.short	0x0001
        /*0032*/ 	.short	0x0008
        /*0034*/ 	.byte	0x00, 0xf5, 0x21, 0x00


	//----- nvinfo : EIATTR_KPARAM_INFO
	.align		4
.L_61:
        /*0038*/ 	.byte	0x04, 0x17
        /*003a*/ 	.short	(.L_63 - .L_62)
.L_62:
        /*003c*/ 	.word	0x00000000
        /*0040*/ 	.short	0x0000
        /*0042*/ 	.short	0x0000
        /*0044*/ 	.byte	0x00, 0xf5, 0x21, 0x00


	//----- nvinfo : EIATTR_SPARSE_MMA_MASK
	.align		4
.L_63:
        /*0048*/ 	.byte	0x03, 0x50
        /*004a*/ 	.short	0x0000


	//----- nvinfo : EIATTR_MAXREG_COUNT
	.align		4
        /*004c*/ 	.byte	0x03, 0x1b
        /*004e*/ 	.short	0x00ff


	//----- nvinfo : EIATTR_MERCURY_ISA_VERSION
	.align		4
        /*0050*/ 	.byte	0x03, 0x5f
        /*0052*/ 	.short	0x0101


	//----- nvinfo : EIATTR_VRC_CTA_INIT_COUNT
	.align		4
        /*0054*/ 	.byte	0x02, 0x4a
	.zero		1
	.zero		1


	//----- nvinfo : EIATTR_EXIT_INSTR_OFFSETS
	.align		4
        /*0058*/ 	.byte	0x04, 0x1c
        /*005a*/ 	.short	(.L_65 - .L_64)


	//   ....[0]....
.L_64:
        /*005c*/ 	.word	0x00000270


	//   ....[1]....
        /*0060*/ 	.word	0x00000e30


	//----- nvinfo : EIATTR_CRS_STACK_SIZE
	.align		4
.L_65:
        /*0064*/ 	.byte	0x04, 0x1e
        /*0066*/ 	.short	(.L_67 - .L_66)
.L_66:
        /*0068*/ 	.word	0x00000000


	//----- nvinfo : EIATTR_CBANK_PARAM_SIZE
	.align		4
.L_67:
        /*006c*/ 	.byte	0x03, 0x19
        /*006e*/ 	.short	0x0020


	//----- nvinfo : EIATTR_PARAM_CBANK
	.align		4
        /*0070*/ 	.byte	0x04, 0x0a
        /*0072*/ 	.short	(.L_69 - .L_68)
	.align		4
.L_68:
        /*0074*/ 	.word	index@(.nv.constant0._Z11lsci_kernelPtPfS0_S0_)
        /*0078*/ 	.short	0x0380
        /*007a*/ 	.short	0x0020


	//----- nvinfo : EIATTR_SW_WAR
	.align		4
.L_69:
        /*007c*/ 	.byte	0x04, 0x36
        /*007e*/ 	.short	(.L_71 - .L_70)
.L_70:
        /*0080*/ 	.word	0x00000008
.L_71:


//--------------------- .nv.callgraph             --------------------------
	.section	.nv.callgraph,"",@"SHT_CUDA_CALLGRAPH"
	.align	4
	.sectionentsize	8
	.align		4
        /*0000*/ 	.word	0x00000000
	.align		4
        /*0004*/ 	.word	0xffffffff
	.align		4
        /*0008*/ 	.word	0x00000000
	.align		4
        /*000c*/ 	.word	0xfffffffe
	.align		4
        /*0010*/ 	.word	0x00000000
	.align		4
        /*0014*/ 	.word	0xfffffffd
	.align		4
        /*0018*/ 	.word	0x00000000
	.align		4
        /*001c*/ 	.word	0xfffffffc


//--------------------- .text._Z23grayscale_to_rgb_kernelPfPhP3rgb --------------------------
	.section	.text._Z23grayscale_to_rgb_kernelPfPhP3rgb,"ax",@progbits
	.align	128
        .global         _Z23grayscale_to_rgb_kernelPfPhP3rgb
        .type           _Z23grayscale_to_rgb_kernelPfPhP3rgb,@function
        .size           _Z23grayscale_to_rgb_kernelPfPhP3rgb,(.L_x_45 - _Z23grayscale_to_rgb_kernelPfPhP3rgb)
        .other          _Z23grayscale_to_rgb_kernelPfPhP3rgb,@"STO_CUDA_ENTRY STV_DEFAULT"
_Z23grayscale_to_rgb_kernelPfPhP3rgb:
.text._Z23grayscale_to_rgb_kernelPfPhP3rgb:
[----:B------:R-:W-:Y:S01]  /*0000*/  LDC R1, c[0x0][0x37c] ;  /* 0x0000df00ff017b82 */ /* 0x000fe20000000800 */
[----:B------:R-:W0:Y:S07]  /*0010*/  S2R R2, SR_TID.Y ;  /* 0x0000000000027919 */ /* 0x000e2e0000002200 */
[----:B------:R-:W1:Y:S01]  /*0020*/  LDC R0, c[0x0][0x360] ;  /* 0x0000d800ff007b82 */ /* 0x000e620000000800 */
[----:B------:R-:W1:Y:S07]  /*0030*/  S2R R3, SR_TID.X ;  /* 0x0000000000037919 */ /* 0x000e6e0000002100 */
[----:B------:R-:W0:Y:S08]  /*0040*/  S2UR UR5, SR_CTAID.Y ;  /* 0x00000000000579c3 */ /* 0x000e300000002600 */
[----:B------:R-:W0:Y:S08]  /*0050*/  LDC R5, c[0x0][0x364] ;  /* 0x0000d900ff057b82 */ /* 0x000e300000000800 */
[----:B------:R-:W1:Y:S01]  /*0060*/  S2UR UR4, SR_CTAID.X ;  /* 0x00000000000479c3 */ /* 0x000e620000002500 */
[----:B0-----:R-:W-:-:S05]  /*0070*/  IMAD R5, R5, UR5, R2 ;  /* 0x0000000505057c24 */ /* 0x001fca000f8e0202 */
[----:B------:R-:W-:Y:S01]  /*0080*/  ISETP.GT.U32.AND P0, PT, R5, 0x77f, PT ;  /* 0x0000077f0500780c */ /* 0x000fe20003f04070 */
[----:B-1----:R-:W-:-:S05]  /*0090*/  IMAD R0, R0, UR4, R3 ;  /* 0x0000000400007c24 */ /* 0x002fca000f8e0203 */
[----:B------:R-:W-:-:S13]  /*00a0*/  ISETP.GT.OR P0, PT, R0, 0x4af, P0 ;  /* 0x000004af0000780c */ /* 0x000fda0000704670 */
[----:B------:R-:W-:Y:S05]  /*00b0*/  @P0 EXIT ;  /* 0x000000000000094d */ /* 0x000fea0003800000 */
[----:B------:R-:W0:Y:S01]  /*00c0*/  LDC.64 R2, c[0x0][0x380] ;  /* 0x0000e000ff027b82 */ /* 0x000e220000000a00 */
[----:B------:R-:W1:Y:S01]  /*00d0*/  LDCU.64 UR4, c[0x0][0x358] ;  /* 0x00006b00ff0477ac */ /* 0x000e620008000a00 */
[----:B------:R-:W-:-:S04]  /*00e0*/  IMAD R7, R0, 0x780, R5 ;  /* 0x0000078000077824 */ /* 0x000fc800078e0205 */
[----:B0-----:R-:W-:-:S06]  /*00f0*/  IMAD.WIDE R2, R7, 0x4, R2 ;  /* 0x0000000407027825 */ /* 0x001fcc00078e0202 */
[----:B-1----:R-:W2:Y:S01]  /*0100*/  LDG.E R2, desc[UR4][R2.64] ;  /* 0x0000000402027981 */ /* 0x002ea2000c1e1900 */
[----:B------:R-:W-:Y:S01]  /*0110*/  BSSY.RECONVERGENT B0, `(.L_x_0) ;  /* 0x0000009000007945 */ /* 0x000fe20003800200 */
[----:B------:R-:W-:Y:S01]  /*0120*/  HFMA2 R0, -RZ, RZ, 0, 0 ;  /* 0x00000000ff007431 */ /* 0x000fe200000001ff */
[----:B--2---:R-:W-:-:S13]  /*0130*/  FSETP.GT.AND P0, PT, R2, 0.86000001430511474609, PT ;  /* 0x3f5c28f60200780b */ /* 0x004fda0003f04000 */
[----:B------:R-:W-:Y:S05]  /*0140*/  @!P0 BRA `(.L_x_1) ;  /* 0x0000000000148947 */ /* 0x000fea0003800000 */
[----:B------:R-:W-:Y:S02]  /*0150*/  FSETP.GEU.AND P0, PT, R2, 0.93000000715255737305, PT ;  /* 0x3f6e147b0200780b */ /* 0x000fe40003f0e000 */
[----:B------:R-:W-:-:S11]  /*0160*/  MOV R0, 0x437f0000 ;  /* 0x437f000000007802 */ /* 0x000fd60000000f00 */
[----:B------:R-:W-:-:S04]  /*0170*/  @!P0 FADD R2, R2, -0.86000001430511474609 ;  /* 0xbf5c28f602028421 */ /* 0x000fc80000000000 */
[----:B------:R-:W-:-:S04]  /*0180*/  @!P0 FMUL R2, R2, 14.285716056823730469 ;  /* 0x4164924b02028820 */ /* 0x000fc80000400000 */
[----:B------:R-:W-:-:S07]  /*0190*/  @!P0 FMUL R0, R2, 255 ;  /* 0x437f000002008820 */ /* 0x000fce0000400000 */
.L_x_1:
[----:B------:R-:W-:Y:S05]  /*01a0*/  BSYNC.RECONVERGENT B0 ;  /* 0x0000000000007941 */ /* 0x000fea0003800200 */
.L_x_0:
[----:B------:R-:W0:Y:S01]  /*01b0*/  F2I.TRUNC.NTZ R0, R0 ;  /* 0x0000000000007305 */ /* 0x000e22000020f100 */
[----:B------:R-:W1:Y:S01]  /*01c0*/  LDCU.64 UR6, c[0x0][0x388] ;  /* 0x00007100ff0677ac */ /* 0x000e620008000a00 */
[----:B------:R-:W2:Y:S01]  /*01d0*/  LDC.64 R4, c[0x0][0x390] ;  /* 0x0000e400ff047b82 */ /* 0x000ea20000000a00 */
[----:B0-----:R-:W-:-:S05]  /*01e0*/  IMAD R3, R0, 0x3, RZ ;  /* 0x0000000300037824 */ /* 0x001fca00078e02ff */
[----:B-1----:R-:W-:-:S04]  /*01f0*/  IADD3 R2, P0, PT, R3, UR6, RZ ;  /* 0x0000000603027c10 */ /* 0x002fc8000ff1e0ff */
[----:B------:R-:W-:-:S05]  /*0200*/  LEA.HI.X.SX32 R3, R3, UR7, 0x1, P0 ;  /* 0x0000000703037c11 */ /* 0x000fca00080f0eff */
[----:B------:R-:W3:Y:S01]  /*0210*/  LDG.E.U8 R9, desc[UR4][R2.64+0x2] ;  /* 0x0000020402097981 */ /* 0x000ee2000c1e1100 */
[----:B--2---:R-:W-:-:S05]  /*0220*/  IMAD.WIDE R4, R7, 0x3, R4 ;  /* 0x0000000307047825 */ /* 0x004fca00078e0204 */
[----:B---3--:R-:W-:Y:S04]  /*0230*/  STG.E.U8 desc[UR4][R4.64+0x2], R9 ;  /* 0x0000020904007986 */ /* 0x008fe8000c101104 */
[----:B------:R-:W2:Y:S04]  /*0240*/  LDG.E.U8 R7, desc[UR4][R2.64+0x1] ;  /* 0x0000010402077981 */ /* 0x000ea8000c1e1100 */
[----:B--2---:R-:W-:Y:S04]  /*0250*/  STG.E.U8 desc[UR4][R4.64+0x1], R7 ;  /* 0x0000010704007986 */ /* 0x004fe8000c101104 */
[----:B------:R-:W2:Y:S04]  /*0260*/  LDG.E.U8 R11, desc[UR4][R2.64] ;  /* 0x00000004020b7981 */ /* 0x000ea8000c1e1100 */
[----:B--2---:R-:W-:Y:S01]  /*0270*/  STG.E.U8 desc[UR4][R4.64], R11 ;  /* 0x0000000b04007986 */ /* 0x004fe2000c101104 */
[----:B------:R-:W-:Y:S05]  /*0280*/  EXIT ;  /* 0x000000000000794d */ /* 0x000fea0003800000 */
.L_x_2:
[----:B------:R-:W-:-:S00]  /*0290*/  BRA `(.L_x_2) ;  /* 0xfffffffc00fc7947 */ /* 0x000fc0000383ffff */
[----:B------:R-:W-:-:S00]  /*02a0*/  NOP ;  /* 0x0000000000007918 */ /* 0x000fc00000000000 */
        /* <DEDUP_REMOVED lines=13> */
.L_x_45:


//--------------------- .text._Z16normalize_invertPff --------------------------
	.section	.text._Z16normalize_invertPff,"ax",@progbits
	.align	128
        .global         _Z16normalize_invertPff
        .type           _Z16normalize_invertPff,@function
        .size           _Z16normalize_invertPff,(.L_x_42 - _Z16normalize_invertPff)
        .other          _Z16normalize_invertPff,@"STO_CUDA_ENTRY STV_DEFAULT"
_Z16normalize_invertPff:
.text._Z16normalize_invertPff:
        /* <DEDUP_REMOVED lines=14> */
[----:B------:R-:W-:-:S06]  /*00e0*/  IMAD R3, R0, 0x780, R3 ;  /* 0x0000078000037824 */ /* 0x000fcc00078e0203 */
[----:B------:R-:W2:Y:S01]  /*00f0*/  LDC R7, c[0x0][0x388] ;  /* 0x0000e200ff077b82 */ /* 0x000ea20000000800 */
[----:B0-----:R-:W-:-:S05]  /*0100*/  IMAD.WIDE R4, R3, 0x4, R4 ;  /* 0x0000000403047825 */ /* 0x001fca00078e0204 */
[----:B-1----:R-:W3:Y:S01]  /*0110*/  LDG.E R0, desc[UR4][R4.64] ;  /* 0x0000000404007981 */ /* 0x002ee2000c1e1900 */
[----:B------:R-:W-:Y:S01]  /*0120*/  BSSY.RECONVERGENT B0, `(.L_x_3) ;  /* 0x000000c000007945 */ /* 0x000fe20003800200 */
[----:B--2---:R-:W0:Y:S02]  /*0130*/  MUFU.RCP R2, R7 ;  /* 0x0000000700027308 */ /* 0x004e240000001000 */
[----:B0-----:R-:W-:-:S04]  /*0140*/  FFMA R3, R2, -R7, 1 ;  /* 0x3f80000002037423 */ /* 0x001fc80000000807 */
[----:B------:R-:W-:Y:S02]  /*0150*/  FFMA R3, R2, R3, R2 ;  /* 0x0000000302037223 */ /* 0x000fe40000000002 */
[----:B---3--:R-:W0:Y:S02]  /*0160*/  FCHK P0, R0, R7 ;  /* 0x0000000700007302 */ /* 0x008e240000000000 */
[----:B------:R-:W-:-:S04]  /*0170*/  FFMA R2, R0, R3, RZ ;  /* 0x0000000300027223 */ /* 0x000fc800000000ff */
[----:B------:R-:W-:-:S04]  /*0180*/  FFMA R6, R2, -R7, R0 ;  /* 0x8000000702067223 */ /* 0x000fc80000000000 */
[----:B------:R-:W-:Y:S01]  /*0190*/  FFMA R2, R3, R6, R2 ;  /* 0x0000000603027223 */ /* 0x000fe20000000002 */
[----:B0-----:R-:W-:Y:S06]  /*01a0*/  @!P0 BRA `(.L_x_4) ;  /* 0x00000000000c8947 */ /* 0x001fec0003800000 */
[----:B------:R-:W-:-:S07]  /*01b0*/  MOV R2, 0x1d0 ;  /* 0x000001d000027802 */ /* 0x000fce0000000f00 */
[----:B------:R-:W-:Y:S05]  /*01c0*/  CALL.REL.NOINC `($__internal_0_$__cuda_sm3x_div_rn_noftz_f32_slowpath) ;  /* 0x0000000000147944 */ /* 0x000fea0003c00000 */
[----:B------:R-:W-:-:S07]  /*01d0*/  IMAD.MOV.U32 R2, RZ, RZ, R0 ;  /* 0x000000ffff027224 */ /* 0x000fce00078e0000 */
.L_x_4:
[----:B------:R-:W-:Y:S05]  /*01e0*/  BSYNC.RECONVERGENT B0 ;  /* 0x0000000000007941 */ /* 0x000fea0003800200 */
.L_x_3:
[----:B------:R-:W-:-:S05]  /*01f0*/  FADD R3, -R2, 1 ;  /* 0x3f80000002037421 */ /* 0x000fca0000000100 */
[----:B------:R-:W-:Y:S01]  /*0200*/  STG.E desc[UR4][R4.64], R3 ;  /* 0x0000000304007986 */ /* 0x000fe2000c101904 */
[----:B------:R-:W-:Y:S05]  /*0210*/  EXIT ;  /* 0x000000000000794d */ /* 0x000fea0003800000 */
        .weak           $__internal_0_$__cuda_sm3x_div_rn_noftz_f32_slowpath
        .type           $__internal_0_$__cuda_sm3x_div_rn_noftz_f32_slowpath,@function
        .size           $__internal_0_$__cuda_sm3x_div_rn_noftz_f32_slowpath,(.L_x_42 - $__internal_0_$__cuda_sm3x_div_rn_noftz_f32_slowpath)
$__internal_0_$__cuda_sm3x_div_rn_noftz_f32_slowpath:
[----:B------:R-:W0:Y:S01]  /*0220*/  LDC R3, c[0x0][0x388] ;  /* 0x0000e200ff037b82 */ /* 0x000e220000000800 */
[--C-:B------:R-:W-:Y:S01]  /*0230*/  SHF.R.U32.HI R6, RZ, 0x17, R0.reuse ;  /* 0x00000017ff067819 */ /* 0x100fe20000011600 */
[----:B------:R-:W1:Y:S01]  /*0240*/  LDCU UR6, c[0x0][0x388] ;  /* 0x00007100ff0677ac */ /* 0x000e620008000800 */
[----:B------:R-:W-:Y:S01]  /*0250*/  BSSY.RECONVERGENT B1, `(.L_x_5) ;  /* 0x0000064000017945 */ /* 0x000fe20003800200 */
[----:B------:R-:W-:Y:S01]  /*0260*/  IMAD.MOV.U32 R8, RZ, RZ, R0 ;  /* 0x000000ffff087224 */ /* 0x000fe200078e0000 */
[----:B------:R-:W-:-:S05]  /*0270*/  LOP3.LUT R6, R6, 0xff, RZ, 0xc0, !PT ;  /* 0x000000ff06067812 */ /* 0x000fca00078ec0ff */
[----:B------:R-:W-:Y:S02]  /*0280*/  VIADD R11, R6, 0xffffffff ;  /* 0xffffffff060b7836 */ /* 0x000fe40000000000 */
[----:B-1----:R-:W-:Y:S01]  /*0290*/  IMAD.U32 R9, RZ, RZ, UR6 ;  /* 0x00000006ff097e24 */ /* 0x002fe2000f8e00ff */
[----:B0-----:R-:W-:-:S04]  /*02a0*/  SHF.R.U32.HI R7, RZ, 0x17, R3 ;  /* 0x00000017ff077819 */ /* 0x001fc80000011603 */
[----:B------:R-:W-:-:S05]  /*02b0*/  LOP3.LUT R7, R7, 0xff, RZ, 0xc0, !PT ;  /* 0x000000ff07077812 */ /* 0x000fca00078ec0ff */
[----:B------:R-:W-:-:S05]  /*02c0*/  VIADD R12, R7, 0xffffffff ;  /* 0xffffffff070c7836 */ /* 0x000fca0000000000 */
[----:B------:R-:W-:-:S04]  /*02d0*/  ISETP.GT.U32.AND P0, PT, R12, 0xfd, PT ;  /* 0x000000fd0c00780c */ /* 0x000fc80003f04070 */
[----:B------:R-:W-:-:S13]  /*02e0*/  ISETP.GT.U32.OR P0, PT, R11, 0xfd, P0 ;  /* 0x000000fd0b00780c */ /* 0x000fda0000704470 */
[----:B------:R-:W-:Y:S01]  /*02f0*/  @!P0 IMAD.MOV.U32 R10, RZ, RZ, RZ ;  /* 0x000000ffff0a8224 */ /* 0x000fe200078e00ff */
[----:B------:R-:W-:Y:S06]  /*0300*/  @!P0 BRA `(.L_x_6) ;  /* 0x00000000005c8947 */ /* 0x000fec0003800000 */
[----:B------:R-:W-:Y:S02]  /*0310*/  FSETP.GTU.FTZ.AND P1, PT, |R3|, +INF , PT ;  /* 0x7f8000000300780b */ /* 0x000fe40003f3c200 */
[----:B------:R-:W-:-:S04]  /*0320*/  FSETP.GTU.FTZ.AND P0, PT, |R0|, +INF , PT ;  /* 0x7f8000000000780b */ /* 0x000fc80003f1c200 */
[----:B------:R-:W-:-:S13]  /*0330*/  PLOP3.LUT P0, PT, P0, P1, PT, 0xf8, 0x8f ;  /* 0x00000000008f781c */ /* 0x000fda0000703f70 */
[----:B------:R-:W-:Y:S05]  /*0340*/  @P0 BRA `(.L_x_7) ;  /* 0x00000004004c0947 */ /* 0x000fea0003800000 */
[----:B------:R-:W-:-:S13]  /*0350*/  LOP3.LUT P0, RZ, R9, 0x7fffffff, R8, 0xc8, !PT ;  /* 0x7fffffff09ff7812 */ /* 0x000fda000780c808 */
[----:B------:R-:W-:Y:S05]  /*0360*/  @!P0 BRA `(.L_x_8) ;  /* 0x00000004003c8947 */ /* 0x000fea0003800000 */
[C---:B------:R-:W-:Y:S02]  /*0370*/  FSETP.NEU.FTZ.AND P2, PT, |R0|.reuse, +INF , PT ;  /* 0x7f8000000000780b */ /* 0x040fe40003f5d200 */
[----:B------:R-:W-:Y:S02]  /*0380*/  FSETP.NEU.FTZ.AND P1, PT, |R3|, +INF , PT ;  /* 0x7f8000000300780b */ /* 0x000fe40003f3d200 */
[----:B------:R-:W-:-:S11]  /*0390*/  FSETP.NEU.FTZ.AND P0, PT, |R0|, +INF , PT ;  /* 0x7f8000000000780b */ /* 0x000fd60003f1d200 */
[----:B------:R-:W-:Y:S05]  /*03a0*/  @!P1 BRA !P2, `(.L_x_8) ;  /* 0x00000004002c9947 */ /* 0x000fea0005000000 */
[----:B------:R-:W-:-:S04]  /*03b0*/  LOP3.LUT P2, RZ, R8, 0x7fffffff, RZ, 0xc0, !PT ;  /* 0x7fffffff08ff7812 */ /* 0x000fc8000784c0ff */
[----:B------:R-:W-:-:S13]  /*03c0*/  PLOP3.LUT P1, PT, P1, P2, PT, 0x2f, 0xf2 ;  /* 0x0000000000f2781c */ /* 0x000fda0000f24577 */
[----:B------:R-:W-:Y:S05]  /*03d0*/  @P1 BRA `(.L_x_9) ;  /* 0x0000000400181947 */ /* 0x000fea0003800000 */
[----:B------:R-:W-:-:S04]  /*03e0*/  LOP3.LUT P1, RZ, R9, 0x7fffffff, RZ, 0xc0, !PT ;  /* 0x7fffffff09ff7812 */ /* 0x000fc8000782c0ff */
[----:B------:R-:W-:-:S13]  /*03f0*/  PLOP3.LUT P0, PT, P0, P1, PT, 0x2f, 0xf2 ;  /* 0x0000000000f2781c */ /* 0x000fda0000702577 */
[----:B------:R-:W-:Y:S05]  /*0400*/  @P0 BRA `(.L_x_10) ;  /* 0x0000000400000947 */ /* 0x000fea0003800000 */
[----:B------:R-:W-:Y:S02]  /*0410*/  ISETP.GE.AND P0, PT, R11, RZ, PT ;  /* 0x000000ff0b00720c */ /* 0x000fe40003f06270 */
[----:B------:R-:W-:-:S11]  /*0420*/  ISETP.GE.AND P1, PT, R12, RZ, PT ;  /* 0x000000ff0c00720c */ /* 0x000fd60003f26270 */
[----:B------:R-:W-:Y:S02]  /*0430*/  @P0 IMAD.MOV.U32 R10, RZ, RZ, RZ ;  /* 0x000000ffff0a0224 */ /* 0x000fe400078e00ff */
[----:B------:R-:W-:Y:S01]  /*0440*/  @!P0 FFMA R8, R0, 1.84467440737095516160e+19, RZ ;  /* 0x5f80000000088823 */ /* 0x000fe200000000ff */
[----:B------:R-:W-:Y:S02]  /*0450*/  @!P0 IMAD.MOV.U32 R10, RZ, RZ, -0x40 ;  /* 0xffffffc0ff0a8424 */ /* 0x000fe400078e00ff */
[----:B------:R-:W-:Y:S02]  /*0460*/  @!P1 FFMA R9, R3, 1.84467440737095516160e+19, RZ ;  /* 0x5f80000003099823 */ /* 0x000fe400000000ff */
[----:B------:R-:W-:-:S07]  /*0470*/  @!P1 VIADD R10, R10, 0x40 ;  /* 0x000000400a0a9836 */ /* 0x000fce0000000000 */
.L_x_6:
[----:B------:R-:W-:Y:S01]  /*0480*/  LEA R0, R7, 0xc0800000, 0x17 ;  /* 0xc080000007007811 */ /* 0x000fe200078eb8ff */
[----:B------:R-:W-:Y:S01]  /*0490*/  VIADD R6, R6, 0xffffff81 ;  /* 0xffffff8106067836 */ /* 0x000fe20000000000 */
[----:B------:R-:W-:Y:S03]  /*04a0*/  BSSY.RECONVERGENT B2, `(.L_x_11) ;  /* 0x0000035000027945 */ /* 0x000fe60003800200 */
[----:B------:R-:W-:Y:S01]  /*04b0*/  IMAD.IADD R9, R9, 0x1, -R0 ;  /* 0x0000000109097824 */ /* 0x000fe200078e0a00 */
[C---:B------:R-:W-:Y:S01]  /*04c0*/  IADD3 R7, PT, PT, R6.reuse, 0x7f, -R7 ;  /* 0x0000007f06077810 */ /* 0x040fe20007ffe807 */
[----:B------:R-:W-:Y:S02]  /*04d0*/  IMAD R0, R6, -0x800000, R8 ;  /* 0xff80000006007824 */ /* 0x000fe400078e0208 */
[----:B------:R-:W0:Y:S01]  /*04e0*/  MUFU.RCP R3, R9 ;  /* 0x0000000900037308 */ /* 0x000e220000001000 */
[----:B------:R-:W-:Y:S01]  /*04f0*/  FADD.FTZ R11, -R9, -RZ ;  /* 0x800000ff090b7221 */ /* 0x000fe20000010100 */
[----:B------:R-:W-:-:S03]  /*0500*/  IMAD.IADD R7, R7, 0x1, R10 ;  /* 0x0000000107077824 */ /* 0x000fc600078e020a */
[----:B0-----:R-:W-:-:S04]  /*0510*/  FFMA R12, R3, R11, 1 ;  /* 0x3f800000030c7423 */ /* 0x001fc8000000000b */
[----:B------:R-:W-:-:S04]  /*0520*/  FFMA R12, R3, R12, R3 ;  /* 0x0000000c030c7223 */ /* 0x000fc80000000003 */
[----:B------:R-:W-:-:S04]  /*0530*/  FFMA R3, R0, R12, RZ ;  /* 0x0000000c00037223 */ /* 0x000fc800000000ff */
[----:B------:R-:W-:-:S04]  /*0540*/  FFMA R8, R11, R3, R0 ;  /* 0x000000030b087223 */ /* 0x000fc80000000000 */
[----:B------:R-:W-:-:S04]  /*0550*/  FFMA R13, R12, R8, R3 ;  /* 0x000000080c0d7223 */ /* 0x000fc80000000003 */
[----:B------:R-:W-:-:S04]  /*0560*/  FFMA R8, R11, R13, R0 ;  /* 0x0000000d0b087223 */ /* 0x000fc80000000000 */
[----:B------:R-:W-:-:S05]  /*0570*/  FFMA R0, R12, R8, R13 ;  /* 0x000000080c007223 */ /* 0x000fca000000000d */
[----:B------:R-:W-:-:S04]  /*0580*/  SHF.R.U32.HI R3, RZ, 0x17, R0 ;  /* 0x00000017ff037819 */ /* 0x000fc80000011600 */
[----:B------:R-:W-:-:S05]  /*0590*/  LOP3.LUT R3, R3, 0xff, RZ, 0xc0, !PT ;  /* 0x000000ff03037812 */ /* 0x000fca00078ec0ff */
[----:B------:R-:W-:-:S04]  /*05a0*/  IMAD.IADD R9, R3, 0x1, R7 ;  /* 0x0000000103097824 */ /* 0x000fc800078e0207 */
[----:B------:R-:W-:-:S05]  /*05b0*/  VIADD R3, R9, 0xffffffff ;  /* 0xffffffff09037836 */ /* 0x000fca0000000000 */
[----:B------:R-:W-:-:S13]  /*05c0*/  ISETP.GE.U32.AND P0, PT, R3, 0xfe, PT ;  /* 0x000000fe0300780c */ /* 0x000fda0003f06070 */
[----:B------:R-:W-:Y:S05]  /*05d0*/  @!P0 BRA `(.L_x_12) ;  /* 0x0000000000808947 */ /* 0x000fea0003800000 */
[----:B------:R-:W-:-:S13]  /*05e0*/  ISETP.GT.AND P0, PT, R9, 0xfe, PT ;  /* 0x000000fe0900780c */ /* 0x000fda0003f04270 */
[----:B------:R-:W-:Y:S05]  /*05f0*/  @P0 BRA `(.L_x_13) ;  /* 0x00000000006c0947 */ /* 0x000fea0003800000 */
[----:B------:R-:W-:-:S13]  /*0600*/  ISETP.GE.AND P0, PT, R9, 0x1, PT ;  /* 0x000000010900780c */ /* 0x000fda0003f06270 */
[----:B------:R-:W-:Y:S05]  /*0610*/  @P0 BRA `(.L_x_14) ;  /* 0x0000000000740947 */ /* 0x000fea0003800000 */
[----:B------:R-:W-:Y:S02]  /*0620*/  ISETP.GE.AND P0, PT, R9, -0x18, PT ;  /* 0xffffffe80900780c */ /* 0x000fe40003f06270 */
[----:B------:R-:W-:-:S11]  /*0630*/  LOP3.LUT R0, R0, 0x80000000, RZ, 0xc0, !PT ;  /* 0x8000000000007812 */ /* 0x000fd600078ec0ff */
[----:B------:R-:W-:Y:S05]  /*0640*/  @!P0 BRA `(.L_x_14) ;  /* 0x0000000000688947 */ /* 0x000fea0003800000 */
[CCC-:B------:R-:W-:Y:S01]  /*0650*/  FFMA.RZ R3, R12.reuse, R8.reuse, R13.reuse ;  /* 0x000000080c037223 */ /* 0x1c0fe2000000c00d */
[CCC-:B------:R-:W-:Y:S01]  /*0660*/  FFMA.RM R6, R12.reuse, R8.reuse, R13.reuse ;  /* 0x000000080c067223 */ /* 0x1c0fe2000000400d */
[C---:B------:R-:W-:Y:S02]  /*0670*/  ISETP.NE.AND P2, PT, R9.reuse, RZ, PT ;  /* 0x000000ff0900720c */ /* 0x040fe40003f45270 */
[----:B------:R-:W-:Y:S02]  /*0680*/  ISETP.NE.AND P1, PT, R9, RZ, PT ;  /* 0x000000ff0900720c */ /* 0x000fe40003f25270 */
[----:B------:R-:W-:Y:S01]  /*0690*/  LOP3.LUT R7, R3, 0x7fffff, RZ, 0xc0, !PT ;  /* 0x007fffff03077812 */ /* 0x000fe200078ec0ff */
[----:B------:R-:W-:Y:S01]  /*06a0*/  FFMA.RP R3, R12, R8, R13 ;  /* 0x000000080c037223 */ /* 0x000fe2000000800d */
[----:B------:R-:W-:Y:S02]  /*06b0*/  VIADD R8, R9, 0x20 ;  /* 0x0000002009087836 */ /* 0x000fe40000000000 */
[----:B------:R-:W-:Y:S01]  /*06c0*/  LOP3.LUT R7, R7, 0x800000, RZ, 0xfc, !PT ;  /* 0x0080000007077812 */ /* 0x000fe200078efcff */
[----:B------:R-:W-:Y:S01]  /*06d0*/  IMAD.MOV R9, RZ, RZ, -R9 ;  /* 0x000000ffff097224 */ /* 0x000fe200078e0a09 */
[----:B------:R-:W-:-:S02]  /*06e0*/  FSETP.NEU.FTZ.AND P0, PT, R3, R6, PT ;  /* 0x000000060300720b */ /* 0x000fc40003f1d000 */
[----:B------:R-:W-:Y:S02]  /*06f0*/  SHF.L.U32 R8, R7, R8, RZ ;  /* 0x0000000807087219 */ /* 0x000fe400000006ff */
[----:B------:R-:W-:Y:S02]  /*0700*/  SEL R6, R9, RZ, P2 ;  /* 0x000000ff09067207 */ /* 0x000fe40001000000 */
[----:B------:R-:W-:Y:S02]  /*0710*/  ISETP.NE.AND P1, PT, R8, RZ, P1 ;  /* 0x000000ff0800720c */ /* 0x000fe40000f25270 */
[----:B------:R-:W-:Y:S02]  /*0720*/  SHF.R.U32.HI R6, RZ, R6, R7 ;  /* 0x00000006ff067219 */ /* 0x000fe40000011607 */
[----:B------:R-:W-:Y:S02]  /*0730*/  PLOP3.LUT P0, PT, P0, P1, PT, 0xf8, 0x8f ;  /* 0x00000000008f781c */ /* 0x000fe40000703f70 */
[----:B------:R-:W-:-:S02]  /*0740*/  SHF.R.U32.HI R8, RZ, 0x1, R6 ;  /* 0x00000001ff087819 */ /* 0x000fc40000011606 */
[----:B------:R-:W-:-:S04]  /*0750*/  SEL R3, RZ, 0x1, !P0 ;  /* 0x00000001ff037807 */ /* 0x000fc80004000000 */
[----:B------:R-:W-:-:S04]  /*0760*/  LOP3.LUT R3, R3, 0x1, R8, 0xf8, !PT ;  /* 0x0000000103037812 */ /* 0x000fc800078ef808 */
[----:B------:R-:W-:-:S05]  /*0770*/  LOP3.LUT R3, R3, R6, RZ, 0xc0, !PT ;  /* 0x0000000603037212 */ /* 0x000fca00078ec0ff */
[----:B------:R-:W-:-:S05]  /*0780*/  IMAD.IADD R3, R8, 0x1, R3 ;  /* 0x0000000108037824 */ /* 0x000fca00078e0203 */
[----:B------:R-:W-:Y:S01]  /*0790*/  LOP3.LUT R0, R3, R0, RZ, 0xfc, !PT ;  /* 0x0000000003007212 */ /* 0x000fe200078efcff */
[----:B------:R-:W-:Y:S06]  /*07a0*/  BRA `(.L_x_14) ;  /* 0x0000000000107947 */ /* 0x000fec0003800000 */
.L_x_13:
[----:B------:R-:W-:-:S04]  /*07b0*/  LOP3.LUT R0, R0, 0x80000000, RZ, 0xc0, !PT ;  /* 0x8000000000007812 */ /* 0x000fc800078ec0ff */
[----:B------:R-:W-:Y:S01]  /*07c0*/  LOP3.LUT R0, R0, 0x7f800000, RZ, 0xfc, !PT ;  /* 0x7f80000000007812 */ /* 0x000fe200078efcff */
[----:B------:R-:W-:Y:S06]  /*07d0*/  BRA `(.L_x_14) ;  /* 0x0000000000047947 */ /* 0x000fec0003800000 */
.L_x_12:
[----:B------:R-:W-:-:S07]  /*07e0*/  IMAD R0, R7, 0x800000, R0 ;  /* 0x0080000007007824 */ /* 0x000fce00078e0200 */
.L_x_14:
[----:B------:R-:W-:Y:S05]  /*07f0*/  BSYNC.RECONVERGENT B2 ;  /* 0x0000000000027941 */ /* 0x000fea0003800200 */
.L_x_11:
[----:B------:R-:W-:Y:S05]  /*0800*/  BRA `(.L_x_15) ;  /* 0x0000000000207947 */ /* 0x000fea0003800000 */
.L_x_10:
[----:B------:R-:W-:-:S04]  /*0810*/  LOP3.LUT R0, R9, 0x80000000, R8, 0x48, !PT ;  /* 0x8000000009007812 */ /* 0x000fc800078e4808 */
[----:B------:R-:W-:Y:S01]  /*0820*/  LOP3.LUT R0, R0, 0x7f800000, RZ, 0xfc, !PT ;  /* 0x7f80000000007812 */ /* 0x000fe200078efcff */
[----:B------:R-:W-:Y:S06]  /*0830*/  BRA `(.L_x_15) ;  /* 0x0000000000147947 */ /* 0x000fec0003800000 */
.L_x_9:
[----:B------:R-:W-:Y:S01]  /*0840*/  LOP3.LUT R0, R9, 0x80000000, R8, 0x48, !PT ;  /* 0x8000000009007812 */ /* 0x000fe200078e4808 */
[----:B------:R-:W-:Y:S06]  /*0850*/  BRA `(.L_x_15) ;  /* 0x00000000000c7947 */ /* 0x000fec0003800000 */
.L_x_8:
[----:B------:R-:W0:Y:S01]  /*0860*/  MUFU.RSQ R0, -QNAN ;  /* 0xffc0000000007908 */ /* 0x000e220000001400 */
[----:B------:R-:W-:Y:S05]  /*0870*/  BRA `(.L_x_15) ;  /* 0x0000000000047947 */ /* 0x000fea0003800000 */
.L_x_7:
[----:B------:R-:W-:-:S07]  /*0880*/  FADD.FTZ R0, R0, R3 ;  /* 0x0000000300007221 */ /* 0x000fce0000010000 */
.L_x_15:
[----:B------:R-:W-:Y:S05]  /*0890*/  BSYNC.RECONVERGENT B1 ;  /* 0x0000000000017941 */ /* 0x000fea0003800200 */
.L_x_5:
[----:B------:R-:W-:-:S04]  /*08a0*/  IMAD.MOV.U32 R3, RZ, RZ, 0x0 ;  /* 0x00000000ff037424 */ /* 0x000fc800078e00ff */
[----:B0-----:R-:W-:Y:S05]  /*08b0*/  RET.REL.NODEC R2 `(_Z16normalize_invertPff) ;  /* 0xfffffff402d07950 */ /* 0x001fea0003c3ffff */
.L_x_16:
        /* <DEDUP_REMOVED lines=12> */
.L_x_42:


//--------------------- .text._Z11lsci_kernelPtPfS0_S0_ --------------------------
	.section	.text._Z11lsci_kernelPtPfS0_S0_,"ax",@progbits
	.align	128
        .global         _Z11lsci_kernelPtPfS0_S0_
        .type           _Z11lsci_kernelPtPfS0_S0_,@function
        .size           _Z11lsci_kernelPtPfS0_S0_,(.L_x_44 - _Z11lsci_kernelPtPfS0_S0_)
        .other          _Z11lsci_kernelPtPfS0_S0_,@"STO_CUDA_ENTRY STV_DEFAULT"
_Z11lsci_kernelPtPfS0_S0_:
.text._Z11lsci_kernelPtPfS0_S0_:
[----:B------:R-:W-:Y:S01]  /*0000*/  LDC R1, c[0x0][0x37c] ;  /* 0x0000df00ff017b82 */ /* 0x000fe20000000800 */
[----:B------:R-:W0:Y:S07]  /*0010*/  S2R R0, SR_TID.Y ;  /* 0x0000000000007919 */ /* 0x000e2e0000002200 */
[----:B------:R-:W1:Y:S01]  /*0020*/  LDC R4, c[0x0][0x360] ;  /* 0x0000d800ff047b82 */ /* 0x000e620000000800 */
[----:B------:R-:W-:Y:S01]  /*0030*/  BSSY.RECONVERGENT B0, `(.L_x_17) ;  /* 0x000001f000007945 */ /* 0x000fe20003800200 */
[----:B------:R-:W1:Y:S06]  /*0040*/  S2R R3, SR_TID.X ;  /* 0x0000000000037919 */ /* 0x000e6c0000002100 */
[----:B------:R-:W0:Y:S08]  /*0050*/  S2UR UR5, SR_CTAID.Y ;  /* 0x00000000000579c3 */ /* 0x000e300000002600 */
[----:B------:R-:W0:Y:S08]  /*0060*/  LDC R5, c[0x0][0x364] ;  /* 0x0000d900ff057b82 */ /* 0x000e300000000800 */
[----:B------:R-:W1:Y:S08]  /*0070*/  S2UR UR4, SR_CTAID.X ;  /* 0x00000000000479c3 */ /* 0x000e700000002500 */
[----:B------:R-:W2:Y:S01]  /*0080*/  LDC.64 R24, c[0x0][0x388] ;  /* 0x0000e200ff187b82 */ /* 0x000ea20000000a00 */
[----:B0-----:R-:W-:-:S05]  /*0090*/  IMAD R5, R5, UR5, R0 ;  /* 0x0000000505057c24 */ /* 0x001fca000f8e0200 */
[----:B------:R-:W-:Y:S01]  /*00a0*/  ISETP.GT.U32.AND P0, PT, R5, 0x783, PT ;  /* 0x000007830500780c */ /* 0x000fe20003f04070 */
[----:B-1----:R-:W-:Y:S01]  /*00b0*/  IMAD R4, R4, UR4, R3 ;  /* 0x0000000404047c24 */ /* 0x002fe2000f8e0203 */
[----:B------:R-:W0:Y:S03]  /*00c0*/  LDCU.64 UR4, c[0x0][0x358] ;  /* 0x00006b00ff0477ac */ /* 0x000e260008000a00 */
[C---:B------:R-:W-:Y:S01]  /*00d0*/  IMAD R23, R4.reuse, 0x784, R5 ;  /* 0x0000078404177824 */ /* 0x040fe200078e0205 */
[----:B------:R-:W-:-:S03]  /*00e0*/  ISETP.GT.OR P0, PT, R4, 0x4b3, P0 ;  /* 0x000004b30400780c */ /* 0x000fc60000704670 */
[----:B--2---:R-:W-:-:S10]  /*00f0*/  IMAD.WIDE.U32 R2, R23, 0x4, R24 ;  /* 0x0000000417027825 */ /* 0x004fd400078e0018 */
[----:B------:R-:W-:Y:S05]  /*0100*/  @P0 BRA `(.L_x_18) ;  /* 0x0000000000440947 */ /* 0x000fea0003800000 */
[C---:B------:R-:W-:Y:S02]  /*0110*/  ISETP.GE.U32.AND P0, PT, R5.reuse, 0x2, PT ;  /* 0x000000020500780c */ /* 0x040fe40003f06070 */
[----:B------:R-:W-:Y:S02]  /*0120*/  ISETP.GT.U32.AND P1, PT, R5, 0x781, PT ;  /* 0x000007810500780c */ /* 0x000fe40003f24070 */
[C---:B------:R-:W-:Y:S02]  /*0130*/  ISETP.LT.OR P0, PT, R4.reuse, 0x2, !P0 ;  /* 0x000000020400780c */ /* 0x040fe40004701670 */
[----:B------:R-:W-:-:S04]  /*0140*/  ISETP.GT.U32.OR P1, PT, R4, 0x4b1, P1 ;  /* 0x000004b10400780c */ /* 0x000fc80000f24470 */
[----:B------:R-:W-:-:S13]  /*0150*/  PLOP3.LUT P0, PT, P0, P1, PT, 0xf8, 0x8f ;  /* 0x00000000008f781c */ /* 0x000fda0000703f70 */
[----:B------:R-:W-:Y:S05]  /*0160*/  @P0 BRA `(.L_x_19) ;  /* 0x0000000000200947 */ /* 0x000fea0003800000 */
[----:B------:R-:W1:Y:S01]  /*0170*/  LDC.64 R6, c[0x0][0x380] ;  /* 0x0000e000ff067b82 */ /* 0x000e620000000a00 */
[----:B------:R-:W-:-:S05]  /*0180*/  IMAD R0, R4, 0x780, R5 ;  /* 0x0000078004007824 */ /* 0x000fca00078e0205 */
[----:B------:R-:W-:-:S05]  /*0190*/  IADD3 R9, PT, PT, R0, -0xf02, RZ ;  /* 0xfffff0fe00097810 */ /* 0x000fca0007ffe0ff */
[----:B-1----:R-:W-:-:S06]  /*01a0*/  IMAD.WIDE.U32 R6, R9, 0x2, R6 ;  /* 0x0000000209067825 */ /* 0x002fcc00078e0006 */
[----:B0-----:R-:W2:Y:S02]  /*01b0*/  LDG.E.U16 R6, desc[UR4][R6.64] ;  /* 0x0000000406067981 */ /* 0x001ea4000c1e1500 */
[----:B--2---:R-:W-:-:S05]  /*01c0*/  I2FP.F32.U32 R9, R6 ;  /* 0x0000000600097245 */ /* 0x004fca0000201000 */
[----:B------:R1:W-:Y:S01]  /*01d0*/  STG.E desc[UR4][R2.64], R9 ;  /* 0x0000000902007986 */ /* 0x0003e2000c101904 */
[----:B------:R-:W-:Y:S05]  /*01e0*/  BRA `(.L_x_18) ;  /* 0x00000000000c7947 */ /* 0x000fea0003800000 */
.L_x_19:
[----:B------:R-:W-:Y:S02]  /*01f0*/  HFMA2 R9, -RZ, RZ, 3.748046875, 0 ;  /* 0x437f0000ff097431 */ /* 0x000fe400000001ff */
[----:B------:R-:W-:-:S05]  /*0200*/  IMAD.WIDE R6, R23, 0x4, R24 ;  /* 0x0000000417067825 */ /* 0x000fca00078e0218 */
[----:B0-----:R2:W-:Y:S02]  /*0210*/  STG.E desc[UR4][R6.64], R9 ;  /* 0x0000000906007986 */ /* 0x0015e4000c101904 */
.L_x_18:
[----:B0-----:R-:W-:Y:S05]  /*0220*/  BSYNC.RECONVERGENT B0 ;  /* 0x0000000000007941 */ /* 0x001fea0003800200 */
.L_x_17:
[----:B--2---:R-:W-:Y:S02]  /*0230*/  IADD3 R6, PT, PT, R5, -0x2, RZ ;  /* 0xfffffffe05067810 */ /* 0x004fe40007ffe0ff */
[----:B------:R-:W-:Y:S02]  /*0240*/  IADD3 R0, PT, PT, R4, -0x2, RZ ;  /* 0xfffffffe04007810 */ /* 0x000fe40007ffe0ff */
[----:B------:R-:W-:-:S04]  /*0250*/  ISETP.GT.U32.AND P0, PT, R6, 0x77f, PT ;  /* 0x0000077f0600780c */ /* 0x000fc80003f04070 */
[----:B------:R-:W-:-:S13]  /*0260*/  ISETP.GT.U32.OR P0, PT, R0, 0x4af, P0 ;  /* 0x000004af0000780c */ /* 0x000fda0000704470 */
[----:B------:R-:W-:Y:S05]  /*0270*/  @P0 EXIT ;  /* 0x000000000000094d */ /* 0x000fea0003800000 */
[C---:B------:R-:W-:Y:S01]  /*0280*/  IADD3 R7, PT, PT, R23.reuse, -0xf0a, RZ ;  /* 0xfffff0f617077810 */ /* 0x040fe20007ffe0ff */
[----:B------:R-:W2:Y:S01]  /*0290*/  LDG.E R37, desc[UR4][R2.64+0x1e0c] ;  /* 0x001e0c0402257981 */ /* 0x000ea2000c1e1900 */
[C---:B------:R-:W-:Y:S02]  /*02a0*/  IADD3 R15, PT, PT, R23.reuse, -0xf09, RZ ;  /* 0xfffff0f7170f7810 */ /* 0x040fe40007ffe0ff */
[----:B------:R-:W-:Y:S01]  /*02b0*/  IADD3 R17, PT, PT, R23, -0xf08, RZ ;  /* 0xfffff0f817117810 */ /* 0x000fe20007ffe0ff */
[--C-:B------:R-:W-:Y:S01]  /*02c0*/  IMAD.WIDE.U32 R6, R7, 0x4, R24.reuse ;  /* 0x0000000407067825 */ /* 0x100fe200078e0018 */
[----:B------:R-:W-:Y:S01]  /*02d0*/  IADD3 R11, PT, PT, R23, -0xf07, RZ ;  /* 0xfffff0f9170b7810 */ /* 0x000fe20007ffe0ff */
[----:B------:R-:W3:Y:S02]  /*02e0*/  LDG.E R22, desc[UR4][R2.64+0x3c24] ;  /* 0x003c240402167981 */ /* 0x000ee4000c1e1900 */
[--C-:B------:R-:W-:Y:S01]  /*02f0*/  IMAD.WIDE.U32 R14, R15, 0x4, R24.reuse ;  /* 0x000000040f0e7825 */ /* 0x100fe200078e0018 */
[----:B------:R-:W-:Y:S01]  /*0300*/  IADD3 R13, PT, PT, R23, -0xf06, RZ ;  /* 0xfffff0fa170d7810 */ /* 0x000fe20007ffe0ff */
[----:B------:R-:W4:Y:S02]  /*0310*/  LDG.E R7, desc[UR4][R6.64] ;  /* 0x0000000406077981 */ /* 0x000f24000c1e1900 */
[----:B------:R-:W-:-:S02]  /*0320*/  IMAD.WIDE.U32 R16, R17, 0x4, R24 ;  /* 0x0000000411107825 */ /* 0x000fc400078e0018 */
[----:B------:R-:W4:Y:S02]  /*0330*/  LDG.E R8, desc[UR4][R14.64] ;  /* 0x000000040e087981 */ /* 0x000f24000c1e1900 */
[--C-:B------:R-:W-:Y:S02]  /*0340*/  IMAD.WIDE.U32 R10, R11, 0x4, R24.reuse ;  /* 0x000000040b0a7825 */ /* 0x100fe400078e0018 */
[----:B-1----:R-:W5:Y:S01]  /*0350*/  LDG.E R9, desc[UR4][R16.64] ;  /* 0x0000000410097981 */ /* 0x002f62000c1e1900 */
[----:B------:R-:W-:Y:S01]  /*0360*/  IADD3 R29, PT, PT, R23, -0x786, RZ ;  /* 0xfffff87a171d7810 */ /* 0x000fe20007ffe0ff */
[--C-:B------:R-:W-:Y:S02]  /*0370*/  IMAD.WIDE.U32 R12, R13, 0x4, R24.reuse ;  /* 0x000000040d0c7825 */ /* 0x100fe400078e0018 */
[----:B------:R-:W2:Y:S01]  /*0380*/  LDG.E R11, desc[UR4][R10.64] ;  /* 0x000000040a0b7981 */ /* 0x000ea2000c1e1900 */
[----:B------:R-:W-:Y:S01]  /*0390*/  IADD3 R31, PT, PT, R23, -0x785, RZ ;  /* 0xfffff87b171f7810 */ /* 0x000fe20007ffe0ff */
[--C-:B------:R-:W-:Y:S01]  /*03a0*/  IMAD.WIDE.U32 R28, R29, 0x4, R24.reuse ;  /* 0x000000041d1c7825 */ /* 0x100fe200078e0018 */
[----:B------:R-:W-:Y:S01]  /*03b0*/  IADD3 R19, PT, PT, R23, -0x784, RZ ;  /* 0xfffff87c17137810 */ /* 0x000fe20007ffe0ff */
[----:B------:R-:W3:Y:S02]  /*03c0*/  LDG.E R13, desc[UR4][R12.64] ;  /* 0x000000040c0d7981 */ /* 0x000ee4000c1e1900 */
[--C-:B------:R-:W-:Y:S01]  /*03d0*/  IMAD.WIDE.U32 R30, R31, 0x4, R24.reuse ;  /* 0x000000041f1e7825 */ /* 0x100fe200078e0018 */
[----:B------:R-:W-:Y:S01]  /*03e0*/  IADD3 R21, PT, PT, R23, -0x783, RZ ;  /* 0xfffff87d17157810 */ /* 0x000fe20007ffe0ff */
[----:B------:R0:W3:Y:S02]  /*03f0*/  LDG.E R15, desc[UR4][R28.64] ;  /* 0x000000041c0f7981 */ /* 0x0000e4000c1e1900 */
[----:B------:R-:W-:-:S02]  /*0400*/  IMAD.WIDE.U32 R18, R19, 0x4, R24 ;  /* 0x0000000413127825 */ /* 0x000fc400078e0018 */
[----:B------:R-:W3:Y:S01]  /*0410*/  LDG.E R17, desc[UR4][R30.64] ;  /* 0x000000041e117981 */ /* 0x000ee2000c1e1900 */
[----:B------:R-:W-:Y:S01]  /*0420*/  IADD3 R27, PT, PT, R23, -0x782, RZ ;  /* 0xfffff87e171b7810 */ /* 0x000fe20007ffe0ff */
[--C-:B------:R-:W-:Y:S02]  /*0430*/  IMAD.WIDE.U32 R20, R21, 0x4, R24.reuse ;  /* 0x0000000415147825 */ /* 0x100fe400078e0018 */
[----:B------:R-:W3:Y:S01]  /*0440*/  LDG.E R19, desc[UR4][R18.64] ;  /* 0x0000000412137981 */ /* 0x000ee2000c1e1900 */
[----:B------:R-:W-:Y:S01]  /*0450*/  IADD3 R33, PT, PT, R23, -0x2, RZ ;  /* 0xfffffffe17217810 */ /* 0x000fe20007ffe0ff */
[--C-:B------:R-:W-:Y:S01]  /*0460*/  IMAD.WIDE.U32 R26, R27, 0x4, R24.reuse ;  /* 0x000000041b1a7825 */ /* 0x100fe200078e0018 */
[----:B------:R-:W-:Y:S01]  /*0470*/  IADD3 R35, PT, PT, R23, -0x1, RZ ;  /* 0xffffffff17237810 */ /* 0x000fe20007ffe0ff */
[----:B------:R-:W3:Y:S02]  /*0480*/  LDG.E R21, desc[UR4][R20.64] ;  /* 0x0000000414157981 */ /* 0x000ee4000c1e1900 */
[----:B0-----:R-:W-:-:S02]  /*0490*/  IMAD.WIDE.U32 R28, R33, 0x4, R24 ;  /* 0x00000004211c7825 */ /* 0x001fc400078e0018 */
[----:B------:R0:W3:Y:S04]  /*04a0*/  LDG.E R23, desc[UR4][R26.64] ;  /* 0x000000041a177981 */ /* 0x0000e8000c1e1900 */
[----:B------:R-:W3:Y:S04]  /*04b0*/  LDG.E R31, desc[UR4][R2.64+0x4] ;  /* 0x00000404021f7981 */ /* 0x000ee8000c1e1900 */
[----:B------:R-:W3:Y:S01]  /*04c0*/  LDG.E R33, desc[UR4][R2.64+0x8] ;  /* 0x0000080402217981 */ /* 0x000ee2000c1e1900 */
[----:B0-----:R-:W-:-:S03]  /*04d0*/  IMAD.WIDE.U32 R26, R35, 0x4, R24 ;  /* 0x00000004231a7825 */ /* 0x001fc600078e0018 */
[----:B------:R-:W3:Y:S04]  /*04e0*/  LDG.E R25, desc[UR4][R28.64] ;  /* 0x000000041c197981 */ /* 0x000ee8000c1e1900 */
        /* <DEDUP_REMOVED lines=9> */
[----:B------:R0:W3:Y:S01]  /*0580*/  LDG.E R24, desc[UR4][R2.64+0x3c28] ;  /* 0x003c280402187981 */ /* 0x0000e2000c1e1900 */
[----:B------:R-:W-:Y:S01]  /*0590*/  MOV R6, 0x3d23d70a ;  /* 0x3d23d70a00067802 */ /* 0x000fe20000000f00 */
[----:B0-----:R-:W-:-:S05]  /*05a0*/  HFMA2 R2, -RZ, RZ, 2.890625, 0 ;  /* 0x41c80000ff027431 */ /* 0x001fca00000001ff */
[----:B------:R-:W-:Y:S01]  /*05b0*/  FFMA R2, R6, -R2, 1 ;  /* 0x3f80000006027423 */ /* 0x000fe20000000802 */
[----:B------:R-:W-:Y:S01]  /*05c0*/  BSSY.RECONVERGENT B0, `(.L_x_20) ;  /* 0x0000023000007945 */ /* 0x000fe20003800200 */
[----:B----4-:R-:W-:-:S04]  /*05d0*/  FADD R0, R7, R8 ;  /* 0x0000000807007221 */ /* 0x010fc80000000000 */
[----:B-----5:R-:W-:-:S04]  /*05e0*/  FADD R0, R0, R9 ;  /* 0x0000000900007221 */ /* 0x020fc80000000000 */
[----:B--2---:R-:W-:-:S04]  /*05f0*/  FADD R0, R0, R11 ;  /* 0x0000000b00007221 */ /* 0x004fc80000000000 */
[----:B---3--:R-:W-:-:S04]  /*0600*/  FADD R0, R0, R13 ;  /* 0x0000000d00007221 */ /* 0x008fc80000000000 */
[----:B------:R-:W-:-:S04]  /*0610*/  FADD R0, R0, R15 ;  /* 0x0000000f00007221 */ /* 0x000fc80000000000 */
        /* <DEDUP_REMOVED lines=19> */
[----:B------:R-:W0:Y:S01]  /*0750*/  FCHK P0, R0, 25 ;  /* 0x41c8000000007902 */ /* 0x000e220000000000 */
[----:B------:R-:W-:-:S04]  /*0760*/  FFMA R3, R2, R6, 0.039999999105930328369 ;  /* 0x3d23d70a02037423 */ /* 0x000fc80000000006 */
[----:B------:R-:W-:-:S04]  /*0770*/  FFMA R6, R0, R3, RZ ;  /* 0x0000000300067223 */ /* 0x000fc800000000ff */
[----:B------:R-:W-:-:S04]  /*0780*/  FFMA R2, R6, -25, R0 ;  /* 0xc1c8000006027823 */ /* 0x000fc80000000000 */
[----:B------:R-:W-:Y:S01]  /*0790*/  FFMA R6, R3, R2, R6 ;  /* 0x0000000203067223 */ /* 0x000fe20000000006 */
[----:B0-----:R-:W-:Y:S06]  /*07a0*/  @!P0 BRA `(.L_x_21) ;  /* 0x0000000000108947 */ /* 0x001fec0003800000 */
[----:B------:R-:W-:Y:S02]  /*07b0*/  MOV R3, 0x41c80000 ;  /* 0x41c8000000037802 */ /* 0x000fe40000000f00 */
[----:B------:R-:W-:-:S07]  /*07c0*/  MOV R26, 0x7e0 ;  /* 0x000007e0001a7802 */ /* 0x000fce0000000f00 */
[----:B------:R-:W-:Y:S05]  /*07d0*/  CALL.REL.NOINC `($__internal_2_$__cuda_sm3x_div_rn_noftz_f32_slowpath) ;  /* 0x0000000400f47944 */ /* 0x000fea0003c00000 */
[----:B------:R-:W-:-:S07]  /*07e0*/  MOV R6, R0 ;  /* 0x0000000000067202 */ /* 0x000fce0000000f00 */
.L_x_21:
[----:B------:R-:W-:Y:S05]  /*07f0*/  BSYNC.RECONVERGENT B0 ;  /* 0x0000000000007941 */ /* 0x000fea0003800200 */
.L_x_20:
[--C-:B------:R-:W-:Y:S01]  /*0800*/  FADD R8, R8, -R6.reuse ;  /* 0x8000000608087221 */ /* 0x100fe20000000000 */
[--C-:B------:R-:W-:Y:S01]  /*0810*/  FADD R7, R7, -R6.reuse ;  /* 0x8000000607077221 */ /* 0x100fe20000000000 */
[--C-:B------:R-:W-:Y:S01]  /*0820*/  FADD R9, R9, -R6.reuse ;  /* 0x8000000609097221 */ /* 0x100fe20000000000 */
[--C-:B------:R-:W-:Y:S01]  /*0830*/  FADD R11, R11, -R6.reuse ;  /* 0x800000060b0b7221 */ /* 0x100fe20000000000 */
[----:B------:R-:W-:Y:S01]  /*0840*/  FMUL R8, R8, R8 ;  /* 0x0000000808087220 */ /* 0x000fe20000400000 */
[--C-:B------:R-:W-:Y:S01]  /*0850*/  FADD R13, R13, -R6.reuse ;  /* 0x800000060d0d7221 */ /* 0x100fe20000000000 */
[--C-:B------:R-:W-:Y:S01]  /*0860*/  FADD R15, R15, -R6.reuse ;  /* 0x800000060f0f7221 */ /* 0x100fe20000000000 */
[----:B------:R-:W-:Y:S01]  /*0870*/  FADD R17, R17, -R6 ;  /* 0x8000000611117221 */ /* 0x000fe20000000000 */
[----:B------:R-:W-:Y:S01]  /*0880*/  FFMA R8, R7, R7, R8 ;  /* 0x0000000707087223 */ /* 0x000fe20000000008 */
        /* <DEDUP_REMOVED lines=16> */
[----:B------:R-:W-:Y:S01]  /*0990*/  HFMA2 R0, -RZ, RZ, 1.2841796875, -112.625 ;  /* 0x3d23d70aff007431 */ /* 0x000fe200000001ff */
[----:B------:R-:W-:Y:S02]  /*09a0*/  BSSY.RECONVERGENT B0, `(.L_x_22) ;  /* 0x0000026000007945 */ /* 0x000fe40003800200 */
[----:B------:R-:W-:-:S04]  /*09b0*/  FFMA R8, R17, R17, R8 ;  /* 0x0000001111087223 */ /* 0x000fc80000000008 */
        /* <DEDUP_REMOVED lines=10> */
[----:B------:R-:W-:Y:S01]  /*0a60*/  FFMA R8, R3, R3, R8 ;  /* 0x0000000303087223 */ /* 0x000fe20000000008 */
[----:B------:R-:W-:-:S03]  /*0a70*/  FADD R3, R14, -R6 ;  /* 0x800000060e037221 */ /* 0x000fc60000000000 */
        /* <DEDUP_REMOVED lines=9> */
[----:B------:R-:W-:-:S03]  /*0b10*/  MOV R7, 0x41c80000 ;  /* 0x41c8000000077802 */ /* 0x000fc60000000f00 */
[----:B------:R-:W-:Y:S01]  /*0b20*/  FFMA R8, R3, R3, R8 ;  /* 0x0000000303087223 */ /* 0x000fe20000000008 */
[----:B------:R-:W-:Y:S01]  /*0b30*/  FADD R3, R24, -R6 ;  /* 0x8000000618037221 */ /* 0x000fe20000000000 */
[----:B------:R-:W-:-:S03]  /*0b40*/  FFMA R7, R0, -R7, 1 ;  /* 0x3f80000000077423 */ /* 0x000fc60000000807 */
[----:B------:R-:W-:Y:S01]  /*0b50*/  FFMA R8, R3, R3, R8 ;  /* 0x0000000303087223 */ /* 0x000fe20000000008 */
[----:B------:R-:W-:-:S03]  /*0b60*/  FFMA R0, R7, R0, 0.039999999105930328369 ;  /* 0x3d23d70a07007423 */ /* 0x000fc60000000000 */
[----:B------:R-:W0:Y:S01]  /*0b70*/  FCHK P0, R8, 25 ;  /* 0x41c8000008007902 */ /* 0x000e220000000000 */
[----:B------:R-:W-:-:S04]  /*0b80*/  FFMA R3, R0, R8, RZ ;  /* 0x0000000800037223 */ /* 0x000fc800000000ff */
[----:B------:R-:W-:-:S04]  /*0b90*/  FFMA R2, R3, -25, R8 ;  /* 0xc1c8000003027823 */ /* 0x000fc80000000008 */
[----:B------:R-:W-:Y:S01]  /*0ba0*/  FFMA R0, R0, R2, R3 ;  /* 0x0000000200007223 */ /* 0x000fe20000000003 */
[----:B0-----:R-:W-:Y:S06]  /*0bb0*/  @!P0 BRA `(.L_x_23) ;  /* 0x0000000000108947 */ /* 0x001fec0003800000 */
[----:B------:R-:W-:Y:S02]  /*0bc0*/  MOV R0, R8 ;  /* 0x0000000800007202 */ /* 0x000fe40000000f00 */
[----:B------:R-:W-:Y:S02]  /*0bd0*/  MOV R3, 0x41c80000 ;  /* 0x41c8000000037802 */ /* 0x000fe40000000f00 */
[----:B------:R-:W-:-:S07]  /*0be0*/  MOV R26, 0xc00 ;  /* 0x00000c00001a7802 */ /* 0x000fce0000000f00 */
[----:B------:R-:W-:Y:S05]  /*0bf0*/  CALL.REL.NOINC `($__internal_2_$__cuda_sm3x_div_rn_noftz_f32_slowpath) ;  /* 0x0000000000ec7944 */ /* 0x000fea0003c00000 */
.L_x_23:
[----:B------:R-:W-:Y:S05]  /*0c00*/  BSYNC.RECONVERGENT B0 ;  /* 0x0000000000007941 */ /* 0x000fea0003800200 */
.L_x_22:
[----:B------:R-:W-:Y:S01]  /*0c10*/  IADD3 R2, PT, PT, R0, -0xd000000, RZ ;  /* 0xf300000000027810 */ /* 0x000fe20007ffe0ff */
[----:B------:R0:W1:Y:S01]  /*0c20*/  MUFU.RSQ R7, R0 ;  /* 0x0000000000077308 */ /* 0x0000620000001400 */
[----:B------:R-:W-:Y:S02]  /*0c30*/  BSSY.RECONVERGENT B0, `(.L_x_24) ;  /* 0x000000b000007945 */ /* 0x000fe40003800200 */
[----:B------:R-:W-:-:S13]  /*0c40*/  ISETP.GT.U32.AND P0, PT, R2, 0x727fffff, PT ;  /* 0x727fffff0200780c */ /* 0x000fda0003f04070 */
[----:B0-----:R-:W-:Y:S05]  /*0c50*/  @!P0 BRA `(.L_x_25) ;  /* 0x0000000000108947 */ /* 0x001fea0003800000 */
[----:B------:R-:W-:-:S07]  /*0c60*/  MOV R10, 0xc80 ;  /* 0x00000c80000a7802 */ /* 0x000fce0000000f00 */
[----:B-1----:R-:W-:Y:S05]  /*0c70*/  CALL.REL.NOINC `($__internal_1_$__cuda_sm20_sqrt_rn_f32_slowpath) ;  /* 0x0000000000707944 */ /* 0x002fea0003c00000 */
[----:B------:R-:W-:Y:S01]  /*0c80*/  MOV R3, R0 ;  /* 0x0000000000037202 */ /* 0x000fe20000000f00 */
[----:B------:R-:W-:Y:S06]  /*0c90*/  BRA `(.L_x_26) ;  /* 0x0000000000107947 */ /* 0x000fec0003800000 */
.L_x_25:
[C---:B-1----:R-:W-:Y:S01]  /*0ca0*/  FMUL.FTZ R3, R7.reuse, R0 ;  /* 0x0000000007037220 */ /* 0x042fe20000410000 */
[----:B------:R-:W-:-:S03]  /*0cb0*/  FMUL.FTZ R2, R7, 0.5 ;  /* 0x3f00000007027820 */ /* 0x000fc60000410000 */
[----:B------:R-:W-:-:S04]  /*0cc0*/  FFMA R0, -R3, R3, R0 ;  /* 0x0000000303007223 */ /* 0x000fc80000000100 */
[----:B------:R-:W-:-:S07]  /*0cd0*/  FFMA R3, R0, R2, R3 ;  /* 0x0000000200037223 */ /* 0x000fce0000000003 */
.L_x_26:
[----:B------:R-:W-:Y:S05]  /*0ce0*/  BSYNC.RECONVERGENT B0 ;  /* 0x0000000000007941 */ /* 0x000fea0003800200 */
.L_x_24:
[----:B------:R-:W0:Y:S01]  /*0cf0*/  MUFU.RCP R7, R6 ;  /* 0x0000000600077308 */ /* 0x000e220000001000 */
[----:B------:R-:W-:Y:S07]  /*0d00*/  BSSY.RECONVERGENT B0, `(.L_x_27) ;  /* 0x000000d000007945 */ /* 0x000fee0003800200 */
[----:B------:R-:W1:Y:S01]  /*0d10*/  FCHK P0, R3, R6 ;  /* 0x0000000603007302 */ /* 0x000e620000000000 */
[----:B0-----:R-:W-:-:S04]  /*0d20*/  FFMA R0, R7, -R6, 1 ;  /* 0x3f80000007007423 */ /* 0x001fc80000000806 */
[----:B------:R-:W-:-:S04]  /*0d30*/  FFMA R0, R7, R0, R7 ;  /* 0x0000000007007223 */ /* 0x000fc80000000007 */
[----:B------:R-:W-:-:S04]  /*0d40*/  FFMA R2, R0, R3, RZ ;  /* 0x0000000300027223 */ /* 0x000fc800000000ff */
[----:B------:R-:W-:-:S04]  /*0d50*/  FFMA R7, R2, -R6, R3 ;  /* 0x8000000602077223 */ /* 0x000fc80000000003 */
[----:B------:R-:W-:Y:S01]  /*0d60*/  FFMA R7, R0, R7, R2 ;  /* 0x0000000700077223 */ /* 0x000fe20000000002 */
[----:B-1----:R-:W-:Y:S06]  /*0d70*/  @!P0 BRA `(.L_x_28) ;  /* 0x0000000000148947 */ /* 0x002fec0003800000 */
[----:B------:R-:W-:Y:S02]  /*0d80*/  MOV R0, R3 ;  /* 0x0000000300007202 */ /* 0x000fe40000000f00 */
[----:B------:R-:W-:Y:S02]  /*0d90*/  MOV R3, R6 ;  /* 0x0000000600037202 */ /* 0x000fe40000000f00 */
[----:B------:R-:W-:-:S07]  /*0da0*/  MOV R26, 0xdc0 ;  /* 0x00000dc0001a7802 */ /* 0x000fce0000000f00 */
[----:B------:R-:W-:Y:S05]  /*0db0*/  CALL.REL.NOINC `($__internal_2_$__cuda_sm3x_div_rn_noftz_f32_slowpath) ;  /* 0x00000000007c7944 */ /* 0x000fea0003c00000 */
[----:B------:R-:W-:-:S07]  /*0dc0*/  MOV R7, R0 ;  /* 0x0000000000077202 */ /* 0x000fce0000000f00 */
.L_x_28:
[----:B------:R-:W-:Y:S05]  /*0dd0*/  BSYNC.RECONVERGENT B0 ;  /* 0x0000000000007941 */ /* 0x000fea0003800200 */
.L_x_27:
[----:B------:R-:W0:Y:S01]  /*0de0*/  LDC.64 R2, c[0x0][0x390] ;  /* 0x0000e400ff027b82 */ /* 0x000e220000000a00 */
[----:B------:R-:W-:-:S05]  /*0df0*/  IMAD R4, R4, 0x780, R5 ;  /* 0x0000078004047824 */ /* 0x000fca00078e0205 */
[----:B------:R-:W-:-:S05]  /*0e00*/  IADD3 R5, PT, PT, R4, -0xf02, RZ ;  /* 0xfffff0fe04057810 */ /* 0x000fca0007ffe0ff */
[----:B0-----:R-:W-:-:S05]  /*0e10*/  IMAD.WIDE.U32 R2, R5, 0x4, R2 ;  /* 0x0000000405027825 */ /* 0x001fca00078e0002 */
[----:B------:R-:W-:Y:S01]  /*0e20*/  STG.E desc[UR4][R2.64], R7 ;  /* 0x0000000702007986 */ /* 0x000fe2000c101904 */
[----:B------:R-:W-:Y:S05]  /*0e30*/  EXIT ;  /* 0x000000000000794d */ /* 0x000fea0003800000 */
        .weak           $__internal_1_$__cuda_sm20_sqrt_rn_f32_slowpath
        .type           $__internal_1_$__cuda_sm20_sqrt_rn_f32_slowpath,@function
        .size           $__internal_1_$__cuda_sm20_sqrt_rn_f32_slowpath,($__internal_2_$__cuda_sm3x_div_rn_noftz_f32_slowpath - $__internal_1_$__cuda_sm20_sqrt_rn_f32_slowpath)
$__internal_1_$__cuda_sm20_sqrt_rn_f32_slowpath:
[----:B------:R-:W-:-:S13]  /*0e40*/  LOP3.LUT P0, RZ, R0, 0x7fffffff, RZ, 0xc0, !PT ;  /* 0x7fffffff00ff7812 */ /* 0x000fda000780c0ff */
[----:B------:R-:W-:Y:S01]  /*0e50*/  @!P0 MOV R2, R0 ;  /* 0x0000000000028202 */ /* 0x000fe20000000f00 */
[----:B------:R-:W-:Y:S06]  /*0e60*/  @!P0 BRA `(.L_x_29) ;  /* 0x0000000000408947 */ /* 0x000fec0003800000 */
[----:B------:R-:W-:-:S13]  /*0e70*/  FSETP.GEU.FTZ.AND P0, PT, R0, RZ, PT ;  /* 0x000000ff0000720b */ /* 0x000fda0003f1e000 */
[----:B------:R-:W-:Y:S01]  /*0e80*/  @!P0 MOV R2, 0x7fffffff ;  /* 0x7fffffff00028802 */ /* 0x000fe20000000f00 */
[----:B------:R-:W-:Y:S06]  /*0e90*/  @!P0 BRA `(.L_x_29) ;  /* 0x0000000000348947 */ /* 0x000fec0003800000 */
[----:B------:R-:W-:-:S13]  /*0ea0*/  FSETP.GTU.FTZ.AND P0, PT, |R0|, +INF , PT ;  /* 0x7f8000000000780b */ /* 0x000fda0003f1c200 */
[----:B------:R-:W-:Y:S01]  /*0eb0*/  @P0 FADD.FTZ R2, R0, 1 ;  /* 0x3f80000000020421 */ /* 0x000fe20000010000 */
[----:B------:R-:W-:Y:S06]  /*0ec0*/  @P0 BRA `(.L_x_29) ;  /* 0x0000000000280947 */ /* 0x000fec0003800000 */
[----:B------:R-:W-:-:S13]  /*0ed0*/  FSETP.NEU.FTZ.AND P0, PT, |R0|, +INF , PT ;  /* 0x7f8000000000780b */ /* 0x000fda0003f1d200 */
[----:B------:R-:W-:-:S04]  /*0ee0*/  @P0 FFMA R3, R0, 1.84467440737095516160e+19, RZ ;  /* 0x5f80000000030823 */ /* 0x000fc800000000ff */
[----:B------:R-:W0:Y:S02]  /*0ef0*/  @P0 MUFU.RSQ R2, R3 ;  /* 0x0000000300020308 */ /* 0x000e240000001400 */
[----:B0-----:R-:W-:Y:S01]  /*0f00*/  @P0 FMUL.FTZ R8, R3, R2 ;  /* 0x0000000203080220 */ /* 0x001fe20000410000 */
[----:B------:R-:W-:Y:S01]  /*0f10*/  @P0 FMUL.FTZ R9, R2, 0.5 ;  /* 0x3f00000002090820 */ /* 0x000fe20000410000 */
[----:B------:R-:W-:Y:S02]  /*0f20*/  @!P0 MOV R2, R0 ;  /* 0x0000000000028202 */ /* 0x000fe40000000f00 */
[----:B------:R-:W-:-:S04]  /*0f30*/  @P0 FADD.FTZ R7, -R8, -RZ ;  /* 0x800000ff08070221 */ /* 0x000fc80000010100 */
[----:B------:R-:W-:-:S04]  /*0f40*/  @P0 FFMA R7, R8, R7, R3 ;  /* 0x0000000708070223 */ /* 0x000fc80000000003 */
[----:B------:R-:W-:-:S04]  /*0f50*/  @P0 FFMA R7, R7, R9, R8 ;  /* 0x0000000907070223 */ /* 0x000fc80000000008 */
[----:B------:R-:W-:-:S07]  /*0f60*/  @P0 FMUL.FTZ R2, R7, 2.3283064365386962891e-10 ;  /* 0x2f80000007020820 */ /* 0x000fce0000410000 */
.L_x_29:
[----:B------:R-:W-:Y:S01]  /*0f70*/  HFMA2 R3, -RZ, RZ, 0, 0 ;  /* 0x00000000ff037431 */ /* 0x000fe200000001ff */
[----:B------:R-:W-:Y:S02]  /*0f80*/  MOV R0, R2 ;  /* 0x0000000200007202 */ /* 0x000fe40000000f00 */
[----:B------:R-:W-:-:S04]  /*0f90*/  MOV R2, R10 ;  /* 0x0000000a00027202 */ /* 0x000fc80000000f00 */
[----:B------:R-:W-:Y:S05]  /*0fa0*/  RET.REL.NODEC R2 `(_Z11lsci_kernelPtPfS0_S0_) ;  /* 0xfffffff002147950 */ /* 0x000fea0003c3ffff */
        .weak           $__internal_2_$__cuda_sm3x_div_rn_noftz_f32_slowpath
        .type           $__internal_2_$__cuda_sm3x_div_rn_noftz_f32_slowpath,@function
        .size           $__internal_2_$__cuda_sm3x_div_rn_noftz_f32_slowpath,(.L_x_44 - $__internal_2_$__cuda_sm3x_div_rn_noftz_f32_slowpath)
$__internal_2_$__cuda_sm3x_div_rn_noftz_f32_slowpath:
[----:B------:R-:W-:Y:S01]  /*0fb0*/  SHF.R.U32.HI R28, RZ, 0x17, R3 ;  /* 0x00000017ff1c7819 */ /* 0x000fe20000011603 */
[----:B------:R-:W-:Y:S01]  /*0fc0*/  BSSY.RECONVERGENT B1, `(.L_x_30) ;  /* 0x0000064000017945 */ /* 0x000fe20003800200 */
[----:B------:R-:W-:Y:S02]  /*0fd0*/  SHF.R.U32.HI R32, RZ, 0x17, R0 ;  /* 0x00000017ff207819 */ /* 0x000fe40000011600 */
[----:B------:R-:W-:Y:S02]  /*0fe0*/  LOP3.LUT R28, R28, 0xff, RZ, 0xc0, !PT ;  /* 0x000000ff1c1c7812 */ /* 0x000fe400078ec0ff */
[----:B------:R-:W-:Y:S02]  /*0ff0*/  LOP3.LUT R32, R32, 0xff, RZ, 0xc0, !PT ;  /* 0x000000ff20207812 */ /* 0x000fe400078ec0ff */
[----:B------:R-:W-:-:S04]  /*1000*/  IADD3 R2, PT, PT, R28, -0x1, RZ ;  /* 0xffffffff1c027810 */ /* 0x000fc80007ffe0ff */
[----:B------:R-:W-:Y:S02]  /*1010*/  ISETP.GT.U32.AND P0, PT, R2, 0xfd, PT ;  /* 0x000000fd0200780c */ /* 0x000fe40003f04070 */
[----:B------:R-:W-:-:S04]  /*1020*/  IADD3 R2, PT, PT, R32, -0x1, RZ ;  /* 0xffffffff20027810 */ /* 0x000fc80007ffe0ff */
[----:B------:R-:W-:-:S13]  /*1030*/  ISETP.GT.U32.OR P0, PT, R2, 0xfd, P0 ;  /* 0x000000fd0200780c */ /* 0x000fda0000704470 */
[----:B------:R-:W-:Y:S01]  /*1040*/  @!P0 MOV R2, RZ ;  /* 0x000000ff00028202 */ /* 0x000fe20000000f00 */
        /* <DEDUP_REMOVED lines=17> */
[----:B------:R-:W-:-:S04]  /*1160*/  IADD3 R2, PT, PT, R32, -0x1, RZ ;  /* 0xffffffff20027810 */ /* 0x000fc80007ffe0ff */
[----:B------:R-:W-:Y:S02]  /*1170*/  ISETP.GE.AND P0, PT, R2, RZ, PT ;  /* 0x000000ff0200720c */ /* 0x000fe40003f06270 */
[----:B------:R-:W-:-:S04]  /*1180*/  IADD3 R2, PT, PT, R28, -0x1, RZ ;  /* 0xffffffff1c027810 */ /* 0x000fc80007ffe0ff */
[----:B------:R-:W-:-:S07]  /*1190*/  ISETP.GE.AND P1, PT, R2, RZ, PT ;  /* 0x000000ff0200720c */ /* 0x000fce0003f26270 */
[----:B------:R-:W-:Y:S01]  /*11a0*/  @P0 MOV R2, RZ ;  /* 0x000000ff00020202 */ /* 0x000fe20000000f00 */
[----:B------:R-:W-:Y:S01]  /*11b0*/  @!P0 FFMA R0, R0, 1.84467440737095516160e+19, RZ ;  /* 0x5f80000000008823 */ /* 0x000fe200000000ff */
[----:B------:R-:W-:-:S04]  /*11c0*/  @!P0 MOV R2, 0xffffffc0 ;  /* 0xffffffc000028802 */ /* 0x000fc80000000f00 */
[----:B------:R-:W-:Y:S01]  /*11d0*/  @!P1 FFMA R3, R3, 1.84467440737095516160e+19, RZ ;  /* 0x5f80000003039823 */ /* 0x000fe200000000ff */
[----:B------:R-:W-:-:S07]  /*11e0*/  @!P1 IADD3 R2, PT, PT, R2, 0x40, RZ ;  /* 0x0000004002029810 */ /* 0x000fce0007ffe0ff */
.L_x_31:
[----:B------:R-:W-:Y:S01]  /*11f0*/  LEA R30, R28, 0xc0800000, 0x17 ;  /* 0xc08000001c1e7811 */ /* 0x000fe200078eb8ff */
[----:B------:R-:W-:Y:S01]  /*1200*/  BSSY.RECONVERGENT B2, `(.L_x_36) ;  /* 0x0000036000027945 */ /* 0x000fe20003800200 */
[----:B------:R-:W-:Y:S02]  /*1210*/  IADD3 R32, PT, PT, R32, -0x7f, RZ ;  /* 0xffffff8120207810 */ /* 0x000fe40007ffe0ff */
[----:B------:R-:W-:-:S03]  /*1220*/  IADD3 R34, PT, PT, -R30, R3, RZ ;  /* 0x000000031e227210 */ /* 0x000fc60007ffe1ff */
[----:B------:R-:W-:Y:S01]  /*1230*/  IMAD R0, R32, -0x800000, R0 ;  /* 0xff80000020007824 */ /* 0x000fe200078e0200 */
[----:B------:R-:W0:Y:S01]  /*1240*/  MUFU.RCP R3, R34 ;  /* 0x0000002200037308 */ /* 0x000e220000001000 */
[----:B------:R-:W-:Y:S01]  /*1250*/  FADD.FTZ R30, -R34, -RZ ;  /* 0x800000ff221e7221 */ /* 0x000fe20000010100 */
[----:B------:R-:W-:-:S04]  /*1260*/  IADD3 R32, PT, PT, R32, 0x7f, -R28 ;  /* 0x0000007f20207810 */ /* 0x000fc80007ffe81c */
[----:B------:R-:W-:Y:S01]  /*1270*/  IADD3 R32, PT, PT, R32, R2, RZ ;  /* 0x0000000220207210 */ /* 0x000fe20007ffe0ff */
        /* <DEDUP_REMOVED lines=8> */
[----:B------:R-:W-:-:S04]  /*1300*/  LOP3.LUT R2, R2, 0xff, RZ, 0xc0, !PT ;  /* 0x000000ff02027812 */ /* 0x000fc800078ec0ff */
[----:B------:R-:W-:-:S04]  /*1310*/  IADD3 R2, PT, PT, R2, R32, RZ ;  /* 0x0000002002027210 */ /* 0x000fc80007ffe0ff */
[----:B------:R-:W-:-:S04]  /*1320*/  IADD3 R34, PT, PT, R2, -0x1, RZ ;  /* 0xffffffff02227810 */ /* 0x000fc80007ffe0ff */
        /* <DEDUP_REMOVED lines=10> */
[CCC-:B------:R-:W-:Y:S01]  /*13d0*/  FFMA.RP R32, R3.reuse, R30.reuse, R28.reuse ;  /* 0x0000001e03207223 */ /* 0x1c0fe2000000801c */
[----:B------:R-:W-:Y:S01]  /*13e0*/  FFMA.RM R3, R3, R30, R28 ;  /* 0x0000001e03037223 */ /* 0x000fe2000000401c */
[----:B------:R-:W-:Y:S02]  /*13f0*/  ISETP.NE.AND P2, PT, R2, RZ, PT ;  /* 0x000000ff0200720c */ /* 0x000fe40003f45270 */
[----:B------:R-:W-:Y:S02]  /*1400*/  LOP3.LUT R34, R34, 0x7fffff, RZ, 0xc0, !PT ;  /* 0x007fffff22227812 */ /* 0x000fe400078ec0ff */
[----:B------:R-:W-:Y:S02]  /*1410*/  FSETP.NEU.FTZ.AND P0, PT, R32, R3, PT ;  /* 0x000000032000720b */ /* 0x000fe40003f1d000 */
[----:B------:R-:W-:Y:S02]  /*1420*/  IADD3 R3, PT, PT, R2, 0x20, RZ ;  /* 0x0000002002037810 */ /* 0x000fe40007ffe0ff */
[----:B------:R-:W-:-:S02]  /*1430*/  LOP3.LUT R34, R34, 0x800000, RZ, 0xfc, !PT ;  /* 0x0080000022227812 */ /* 0x000fc400078efcff */
[C---:B------:R-:W-:Y:S02]  /*1440*/  ISETP.NE.AND P1, PT, R2.reuse, RZ, PT ;  /* 0x000000ff0200720c */ /* 0x040fe40003f25270 */
[----:B------:R-:W-:Y:S02]  /*1450*/  IADD3 R2, PT, PT, -R2, RZ, RZ ;  /* 0x000000ff02027210 */ /* 0x000fe40007ffe1ff */
[----:B------:R-:W-:Y:S02]  /*1460*/  SHF.L.U32 R3, R34, R3, RZ ;  /* 0x0000000322037219 */ /* 0x000fe400000006ff */
[----:B------:R-:W-:Y:S02]  /*1470*/  SEL R2, R2, RZ, P2 ;  /* 0x000000ff02027207 */ /* 0x000fe40001000000 */
[----:B------:R-:W-:Y:S02]  /*1480*/  ISETP.NE.AND P1, PT, R3, RZ, P1 ;  /* 0x000000ff0300720c */ /* 0x000fe40000f25270 */
[----:B------:R-:W-:-:S02]  /*1490*/  SHF.R.U32.HI R2, RZ, R2, R34 ;  /* 0x00000002ff027219 */ /* 0x000fc40000011622 */
[----:B------:R-:W-:Y:S02]  /*14a0*/  PLOP3.LUT P0, PT, P0, P1, PT, 0xf8, 0x8f ;  /* 0x00000000008f781c */ /* 0x000fe40000703f70 */
[----:B------:R-:W-:Y:S02]  /*14b0*/  SHF.R.U32.HI R28, RZ, 0x1, R2 ;  /* 0x00000001ff1c7819 */ /* 0x000fe40000011602 */
[----:B------:R-:W-:-:S04]  /*14c0*/  SEL R3, RZ, 0x1, !P0 ;  /* 0x00000001ff037807 */ /* 0x000fc80004000000 */
[----:B------:R-:W-:-:S04]  /*14d0*/  LOP3.LUT R3, R3, 0x1, R28, 0xf8, !PT ;  /* 0x0000000103037812 */ /* 0x000fc800078ef81c */
[----:B------:R-:W-:-:S04]  /*14e0*/  LOP3.LUT R3, R3, R2, RZ, 0xc0, !PT ;  /* 0x0000000203037212 */ /* 0x000fc800078ec0ff */
[----:B------:R-:W-:-:S04]  /*14f0*/  IADD3 R3, PT, PT, R28, R3, RZ ;  /* 0x000000031c037210 */ /* 0x000fc80007ffe0ff */
[----:B------:R-:W-:Y:S01]  /*1500*/  LOP3.LUT R0, R3, R0, RZ, 0xfc, !PT ;  /* 0x0000000003007212 */ /* 0x000fe200078efcff */
[----:B------:R-:W-:Y:S06]  /*1510*/  BRA `(.L_x_39) ;  /* 0x0000000000107947 */ /* 0x000fec0003800000 */
.L_x_38:
[----:B------:R-:W-:-:S04]  /*1520*/  LOP3.LUT R0, R0, 0x80000000, RZ, 0xc0, !PT ;  /* 0x8000000000007812 */ /* 0x000fc800078ec0ff */
[----:B------:R-:W-:Y:S01]  /*1530*/  LOP3.LUT R0, R0, 0x7f800000, RZ, 0xfc, !PT ;  /* 0x7f80000000007812 */ /* 0x000fe200078efcff */
[----:B------:R-:W-:Y:S06]  /*1540*/  BRA `(.L_x_39) ;  /* 0x0000000000047947 */ /* 0x000fec0003800000 */
.L_x_37:
[----:B------:R-:W-:-:S07]  /*1550*/  LEA R0, R32, R0, 0x17 ;  /* 0x0000000020007211 */ /* 0x000fce00078eb8ff */
.L_x_39:
[----:B------:R-:W-:Y:S05]  /*1560*/  BSYNC.RECONVERGENT B2 ;  /* 0x0000000000027941 */ /* 0x000fea0003800200 */
.L_x_36:
[----:B------:R-:W-:Y:S05]  /*1570*/  BRA `(.L_x_40) ;  /* 0x0000000000207947 */ /* 0x000fea0003800000 */
.L_x_35:
[----:B------:R-:W-:-:S04]  /*1580*/  LOP3.LUT R0, R3, 0x80000000, R0, 0x48, !PT ;  /* 0x8000000003007812 */ /* 0x000fc800078e4800 */
[----:B------:R-:W-:Y:S01]  /*1590*/  LOP3.LUT R0, R0, 0x7f800000, RZ, 0xfc, !PT ;  /* 0x7f80000000007812 */ /* 0x000fe200078efcff */
[----:B------:R-:W-:Y:S06]  /*15a0*/  BRA `(.L_x_40) ;  /* 0x0000000000147947 */ /* 0x000fec0003800000 */
.L_x_34:
[----:B------:R-:W-:Y:S01]  /*15b0*/  LOP3.LUT R0, R3, 0x80000000, R0, 0x48, !PT ;  /* 0x8000000003007812 */ /* 0x000fe200078e4800 */
[----:B------:R-:W-:Y:S06]  /*15c0*/  BRA `(.L_x_40) ;  /* 0x00000000000c7947 */ /* 0x000fec0003800000 */
.L_x_33:
[----:B------:R-:W0:Y:S01]  /*15d0*/  MUFU.RSQ R0, -QNAN ;  /* 0xffc0000000007908 */ /* 0x000e220000001400 */
[----:B------:R-:W-:Y:S05]  /*15e0*/  BRA `(.L_x_40) ;  /* 0x0000000000047947 */ /* 0x000fea0003800000 */
.L_x_32:
[----:B------:R-:W-:-:S07]  /*15f0*/  FADD.FTZ R0, R0, R3 ;  /* 0x0000000300007221 */ /* 0x000fce0000010000 */
.L_x_40:
[----:B------:R-:W-:Y:S05]  /*1600*/  BSYNC.RECONVERGENT B1 ;  /* 0x0000000000017941 */ /* 0x000fea0003800200 */
.L_x_30:
[----:B------:R-:W-:Y:S01]  /*1610*/  HFMA2 R3, -RZ, RZ, 0, 0 ;  /* 0x00000000ff037431 */ /* 0x000fe200000001ff */
[----:B------:R-:W-:-:S04]  /*1620*/  MOV R2, R26 ;  /* 0x0000001a00027202 */ /* 0x000fc80000000f00 */
[----:B0-----:R-:W-:Y:S05]  /*1630*/  RET.REL.NODEC R2 `(_Z11lsci_kernelPtPfS0_S0_) ;  /* 0xffffffe802707950 */ /* 0x001fea0003c3ffff */
.L_x_41:
        /* <DEDUP_REMOVED lines=12> */
.L_x_44:


//--------------------- .nv.shared.reserved.0     --------------------------
	.section	.nv.shared.reserved.0,"aw",@nobits
	.weak		__nv_reservedSMEM_offset_0_alias
	.size		__nv_reservedSMEM_offset_0_alias, 0, 64
	.other		__nv_reservedSMEM_offset_0_alias,@"STO_CUDA_RESERVED_SHARED STV_DEFAULT"
__nv_reservedSMEM_offset_0_alias:
	.zero		0
	.zero		64


//--------------------- .nv.constant0._Z23grayscale_to_rgb_kernelPfPhP3rgb --------------------------
	.section	.nv.constant0._Z23grayscale_to_rgb_kernelPfPhP3rgb,"a",@progbits
	.sectionflags	@""
	.align	4
.nv.constant0._Z23grayscale_to_rgb_kernelPfPhP3rgb:
	.zero		920


//--------------------- .nv.constant0._Z16normalize_invertPff --------------------------
	.section	.nv.constant0._Z16normalize_invertPff,"a",@progbits
	.sectionflags	@""
	.align	4
.nv.constant0._Z16normalize_invertPff:
	.zero		908


//--------------------- .nv.constant0._Z11lsci_kernelPtPfS0_S0_ --------------------------
	.section	.nv.constant0._Z11lsci_kernelPtPfS0_S0_,"a",@progbits
	.sectionflags	@""
	.align	4
.nv.constant0._Z11lsci_kernelPtPfS0_S0_:
	.zero		928


//--------------------- SYMBOLS --------------------------

	.type		.nv.reservedSmem.offset0,@object
	.size		.nv.reservedSmem.offset0,0x4
